//
// Generated by NVIDIA NVVM Compiler
//
// Compiler Build ID: CL-36424714
// Cuda compilation tools, release 13.0, V13.0.88
// Based on NVVM 20.0.0
//

.version 9.0
.target sm_100
.address_size 64

	// .globl	_Z9mergeSortPii
.extern .func  (.param .b64 func_retval0) malloc
(
	.param .b64 malloc_param_0
)
;
.extern .func  (.param .b32 func_retval0) vprintf
(
	.param .b64 vprintf_param_0,
	.param .b64 vprintf_param_1
)
;
.extern .func free
(
	.param .b64 free_param_0
)
;
.global .align 1 .b8 $str[27] = {97, 114, 114, 91, 48, 93, 58, 32, 37, 100, 32, 44, 32, 37, 100, 32, 44, 32, 37, 100, 32, 44, 32, 37, 100, 10};
.global .align 1 .b8 $str$1[53] = {109, 105, 100, 58, 32, 37, 100, 44, 32, 114, 105, 103, 104, 116, 69, 110, 100, 58, 32, 37, 100, 44, 32, 108, 101, 102, 116, 115, 105, 122, 101, 58, 32, 37, 100, 44, 32, 114, 105, 103, 104, 116, 115, 105, 122, 101, 58, 32, 37, 100, 32, 10};
.global .align 1 .b8 $str$2[31] = {108, 97, 115, 116, 32, 97, 114, 114, 91, 48, 93, 58, 32, 37, 100, 32, 44, 32, 37, 100, 32, 44, 32, 37, 100, 32, 44, 32, 37, 100};

.visible .entry _Z9mergeSortPii(
	.param .u64 .ptr .align 1 _Z9mergeSortPii_param_0,
	.param .u32 _Z9mergeSortPii_param_1
)
{
	.local .align 16 .b8 	__local_depot0[16];
	.reg .b64 	%SP;
	.reg .b64 	%SPL;
	.reg .pred 	%p<41>;
	.reg .b32 	%r<175>;
	.reg .b64 	%rd<102>;

	mov.u64 	%SPL, __local_depot0;
	cvta.local.u64 	%SP, %SPL;
	ld.param.u64 	%rd20, [_Z9mergeSortPii_param_0];
	ld.param.u32 	%r63, [_Z9mergeSortPii_param_1];
	cvta.to.global.u64 	%rd1, %rd20;
	add.u64 	%rd2, %SPL, 0;
	setp.lt.s32 	%p2, %r63, 2;
	@%p2 bra 	$L__BB0_42;
	add.s32 	%r1, %r63, -1;
	add.s64 	%rd3, %rd1, 4;
	mov.b32 	%r152, 1;
$L__BB0_2:
	shl.b32 	%r3, %r152, 1;
	add.s32 	%r4, %r152, -1;
	and.b32  	%r5, %r152, 15;
	add.s32 	%r6, %r5, -1;
	and.b32  	%r7, %r152, 7;
	add.s32 	%r8, %r7, -1;
	neg.s32 	%r9, %r3;
	mul.wide.s32 	%rd4, %r152, 4;
	and.b32  	%r10, %r152, -16;
	and.b32  	%r11, %r152, 3;
	neg.s32 	%r12, %r10;
	mov.b32 	%r153, 0;
	mov.u32 	%r154, %r153;
$L__BB0_3:
	setp.lt.s32 	%p3, %r4, 0;
	add.s32 	%r15, %r3, %r154;
	min.s32 	%r16, %r63, %r15;
	mul.lo.s32 	%r17, %r9, %r153;
	sub.s32 	%r66, %r17, %r152;
	add.s32 	%r18, %r16, %r66;
	sub.s32 	%r19, %r15, %r152;
	sub.s32 	%r20, %r16, %r19;
	{ // callseq 0, 0
	.param .b64 param0;
	st.param.b64 	[param0], %rd4;
	.param .b64 retval0;
	call.uni (retval0), 
	malloc, 
	(
	param0
	);
	ld.param.b64 	%rd22, [retval0];
	} // callseq 0
	mul.wide.s32 	%rd23, %r20, 4;
	{ // callseq 1, 0
	.param .b64 param0;
	st.param.b64 	[param0], %rd23;
	.param .b64 retval0;
	call.uni (retval0), 
	malloc, 
	(
	param0
	);
	ld.param.b64 	%rd24, [retval0];
	} // callseq 1
	@%p3 bra 	$L__BB0_17;
	setp.lt.u32 	%p4, %r152, 16;
	cvt.s64.s32 	%rd7, %r154;
	mov.b32 	%r156, 0;
	@%p4 bra 	$L__BB0_7;
	shl.b64 	%rd25, %rd7, 2;
	add.s64 	%rd26, %rd1, %rd25;
	add.s64 	%rd101, %rd26, 32;
	add.s64 	%rd100, %rd22, 32;
	mov.u32 	%r158, %r12;
$L__BB0_6:
	.pragma "nounroll";
	ld.global.u32 	%r68, [%rd101+-32];
	st.u32 	[%rd100+-32], %r68;
	ld.global.u32 	%r69, [%rd101+-28];
	st.u32 	[%rd100+-28], %r69;
	ld.global.u32 	%r70, [%rd101+-24];
	st.u32 	[%rd100+-24], %r70;
	ld.global.u32 	%r71, [%rd101+-20];
	st.u32 	[%rd100+-20], %r71;
	ld.global.u32 	%r72, [%rd101+-16];
	st.u32 	[%rd100+-16], %r72;
	ld.global.u32 	%r73, [%rd101+-12];
	st.u32 	[%rd100+-12], %r73;
	ld.global.u32 	%r74, [%rd101+-8];
	st.u32 	[%rd100+-8], %r74;
	ld.global.u32 	%r75, [%rd101+-4];
	st.u32 	[%rd100+-4], %r75;
	ld.global.u32 	%r76, [%rd101];
	st.u32 	[%rd100], %r76;
	ld.global.u32 	%r77, [%rd101+4];
	st.u32 	[%rd100+4], %r77;
	ld.global.u32 	%r78, [%rd101+8];
	st.u32 	[%rd100+8], %r78;
	ld.global.u32 	%r79, [%rd101+12];
	st.u32 	[%rd100+12], %r79;
	ld.global.u32 	%r80, [%rd101+16];
	st.u32 	[%rd100+16], %r80;
	ld.global.u32 	%r81, [%rd101+20];
	st.u32 	[%rd100+20], %r81;
	ld.global.u32 	%r82, [%rd101+24];
	st.u32 	[%rd100+24], %r82;
	ld.global.u32 	%r83, [%rd101+28];
	st.u32 	[%rd100+28], %r83;
	add.s32 	%r158, %r158, 16;
	add.s64 	%rd101, %rd101, 64;
	add.s64 	%rd100, %rd100, 64;
	setp.eq.s32 	%p5, %r158, 0;
	mov.u32 	%r156, %r10;
	@%p5 bra 	$L__BB0_7;
	bra.uni 	$L__BB0_6;
$L__BB0_7:
	setp.eq.s32 	%p6, %r5, 0;
	@%p6 bra 	$L__BB0_17;
	setp.lt.u32 	%p7, %r6, 7;
	@%p7 bra 	$L__BB0_10;
	cvt.u64.u32 	%rd27, %r156;
	add.s64 	%rd28, %rd27, %rd7;
	shl.b64 	%rd29, %rd28, 2;
	add.s64 	%rd30, %rd1, %rd29;
	ld.global.u32 	%r84, [%rd30];
	mul.wide.u32 	%rd31, %r156, 4;
	add.s64 	%rd32, %rd22, %rd31;
	st.u32 	[%rd32], %r84;
	ld.global.u32 	%r85, [%rd30+4];
	st.u32 	[%rd32+4], %r85;
	ld.global.u32 	%r86, [%rd30+8];
	st.u32 	[%rd32+8], %r86;
	ld.global.u32 	%r87, [%rd30+12];
	st.u32 	[%rd32+12], %r87;
	ld.global.u32 	%r88, [%rd30+16];
	st.u32 	[%rd32+16], %r88;
	ld.global.u32 	%r89, [%rd30+20];
	st.u32 	[%rd32+20], %r89;
	ld.global.u32 	%r90, [%rd30+24];
	st.u32 	[%rd32+24], %r90;
	ld.global.u32 	%r91, [%rd30+28];
	st.u32 	[%rd32+28], %r91;
	add.s32 	%r156, %r156, 8;
$L__BB0_10:
	setp.eq.s32 	%p8, %r7, 0;
	@%p8 bra 	$L__BB0_17;
	setp.lt.u32 	%p9, %r8, 3;
	@%p9 bra 	$L__BB0_13;
	cvt.u64.u32 	%rd33, %r156;
	add.s64 	%rd34, %rd33, %rd7;
	shl.b64 	%rd35, %rd34, 2;
	add.s64 	%rd36, %rd1, %rd35;
	ld.global.u32 	%r92, [%rd36];
	mul.wide.u32 	%rd37, %r156, 4;
	add.s64 	%rd38, %rd22, %rd37;
	st.u32 	[%rd38], %r92;
	ld.global.u32 	%r93, [%rd36+4];
	st.u32 	[%rd38+4], %r93;
	ld.global.u32 	%r94, [%rd36+8];
	st.u32 	[%rd38+8], %r94;
	ld.global.u32 	%r95, [%rd36+12];
	st.u32 	[%rd38+12], %r95;
	add.s32 	%r156, %r156, 4;
$L__BB0_13:
	setp.eq.s32 	%p10, %r11, 0;
	@%p10 bra 	$L__BB0_17;
	setp.eq.s32 	%p11, %r11, 1;
	cvt.u64.u32 	%rd39, %r156;
	add.s64 	%rd40, %rd39, %rd7;
	shl.b64 	%rd41, %rd40, 2;
	add.s64 	%rd10, %rd1, %rd41;
	ld.global.u32 	%r96, [%rd10];
	mul.wide.u32 	%rd42, %r156, 4;
	add.s64 	%rd11, %rd22, %rd42;
	st.u32 	[%rd11], %r96;
	@%p11 bra 	$L__BB0_17;
	setp.eq.s32 	%p12, %r11, 2;
	ld.global.u32 	%r97, [%rd10+4];
	st.u32 	[%rd11+4], %r97;
	@%p12 bra 	$L__BB0_17;
	ld.global.u32 	%r98, [%rd10+8];
	st.u32 	[%rd11+8], %r98;
$L__BB0_17:
	setp.lt.s32 	%p13, %r20, 1;
	@%p13 bra 	$L__BB0_25;
	and.b32  	%r26, %r18, 3;
	add.s32 	%r100, %r16, %r17;
	sub.s32 	%r101, %r152, %r100;
	setp.gt.u32 	%p14, %r101, -4;
	mov.b32 	%r160, 0;
	@%p14 bra 	$L__BB0_21;
	and.b32  	%r160, %r18, -4;
	mov.b32 	%r159, 0;
$L__BB0_20:
	cvt.u64.u32 	%rd43, %r159;
	cvt.s64.s32 	%rd44, %r19;
	add.s64 	%rd45, %rd44, %rd43;
	shl.b64 	%rd46, %rd45, 2;
	add.s64 	%rd47, %rd3, %rd46;
	ld.global.u32 	%r103, [%rd47+-4];
	mul.wide.u32 	%rd48, %r159, 4;
	add.s64 	%rd49, %rd24, %rd48;
	st.u32 	[%rd49], %r103;
	ld.global.u32 	%r104, [%rd47];
	st.u32 	[%rd49+4], %r104;
	ld.global.u32 	%r105, [%rd47+4];
	st.u32 	[%rd49+8], %r105;
	ld.global.u32 	%r106, [%rd47+8];
	st.u32 	[%rd49+12], %r106;
	add.s32 	%r159, %r159, 4;
	setp.ne.s32 	%p15, %r159, %r160;
	@%p15 bra 	$L__BB0_20;
$L__BB0_21:
	setp.eq.s32 	%p16, %r26, 0;
	@%p16 bra 	$L__BB0_25;
	cvt.u64.u32 	%rd50, %r160;
	cvt.s64.s32 	%rd16, %r19;
	add.s64 	%rd51, %rd16, %rd50;
	shl.b64 	%rd52, %rd51, 2;
	add.s64 	%rd53, %rd3, %rd52;
	ld.global.u32 	%r107, [%rd53+-4];
	mul.wide.u32 	%rd54, %r160, 4;
	add.s64 	%rd17, %rd24, %rd54;
	st.u32 	[%rd17], %r107;
	setp.eq.s32 	%p17, %r26, 1;
	@%p17 bra 	$L__BB0_25;
	add.s32 	%r108, %r160, 1;
	cvt.u64.u32 	%rd55, %r108;
	add.s64 	%rd56, %rd16, %rd55;
	shl.b64 	%rd57, %rd56, 2;
	add.s64 	%rd58, %rd3, %rd57;
	ld.global.u32 	%r109, [%rd58+-4];
	st.u32 	[%rd17+4], %r109;
	setp.eq.s32 	%p18, %r26, 2;
	@%p18 bra 	$L__BB0_25;
	add.s32 	%r110, %r160, 2;
	cvt.u64.u32 	%rd59, %r110;
	add.s64 	%rd60, %rd16, %rd59;
	shl.b64 	%rd61, %rd60, 2;
	add.s64 	%rd62, %rd3, %rd61;
	ld.global.u32 	%r111, [%rd62+-4];
	st.u32 	[%rd17+8], %r111;
$L__BB0_25:
	setp.gt.s32 	%p19, %r152, 65535;
	setp.eq.s32 	%p20, %r154, 0;
	and.pred  	%p1, %p19, %p20;
	not.pred 	%p21, %p1;
	@%p21 bra 	$L__BB0_27;
	ld.global.u32 	%r112, [%rd1];
	ld.global.u32 	%r113, [%rd1+4];
	ld.global.u32 	%r114, [%rd1+8];
	ld.global.u32 	%r115, [%rd1+12];
	st.local.v4.u32 	[%rd2], {%r112, %r113, %r114, %r115};
	mov.u64 	%rd63, $str;
	cvta.global.u64 	%rd64, %rd63;
	add.u64 	%rd65, %SP, 0;
	{ // callseq 2, 0
	.param .b64 param0;
	st.param.b64 	[param0], %rd64;
	.param .b64 param1;
	st.param.b64 	[param1], %rd65;
	.param .b32 retval0;
	call.uni (retval0), 
	vprintf, 
	(
	param0, 
	param1
	);
	ld.param.b32 	%r116, [retval0];
	} // callseq 2
$L__BB0_27:
	setp.lt.s32 	%p22, %r20, 1;
	setp.lt.s32 	%p23, %r4, 0;
	mul.wide.s32 	%rd66, %r154, 4;
	add.s64 	%rd18, %rd1, %rd66;
	mov.b32 	%r169, 0;
	or.pred  	%p24, %p23, %p22;
	mov.u32 	%r168, %r169;
	mov.u32 	%r167, %r169;
	@%p24 bra 	$L__BB0_30;
	mov.b32 	%r167, 0;
	mov.u32 	%r168, %r167;
	mov.u32 	%r169, %r167;
$L__BB0_29:
	mul.wide.u32 	%rd67, %r169, 4;
	add.s64 	%rd68, %rd22, %rd67;
	ld.u32 	%r120, [%rd68];
	mul.wide.u32 	%rd69, %r168, 4;
	add.s64 	%rd70, %rd24, %rd69;
	ld.u32 	%r122, [%rd70];
	setp.gt.s32 	%p25, %r120, %r122;
	setp.le.s32 	%p26, %r120, %r122;
	selp.u32 	%r124, 1, 0, %p26;
	add.s32 	%r169, %r169, %r124;
	selp.u32 	%r125, 1, 0, %p25;
	add.s32 	%r168, %r168, %r125;
	min.s32 	%r126, %r120, %r122;
	mul.wide.u32 	%rd71, %r167, 4;
	add.s64 	%rd72, %rd18, %rd71;
	st.global.u32 	[%rd72], %r126;
	add.s32 	%r167, %r167, 1;
	setp.le.s32 	%p27, %r169, %r4;
	setp.lt.s32 	%p28, %r168, %r20;
	and.pred  	%p29, %p27, %p28;
	@%p29 bra 	$L__BB0_29;
$L__BB0_30:
	setp.gt.s32 	%p30, %r169, %r4;
	mov.u32 	%r166, %r167;
	@%p30 bra 	$L__BB0_36;
	add.s32 	%r128, %r152, %r167;
	sub.s32 	%r36, %r128, %r169;
	sub.s32 	%r129, %r152, %r169;
	and.b32  	%r37, %r129, 3;
	setp.eq.s32 	%p31, %r37, 0;
	mov.u32 	%r164, %r167;
	mov.u32 	%r165, %r169;
	@%p31 bra 	$L__BB0_35;
	add.s32 	%r165, %r169, 1;
	mul.wide.s32 	%rd73, %r169, 4;
	add.s64 	%rd19, %rd22, %rd73;
	ld.u32 	%r130, [%rd19];
	add.s32 	%r164, %r167, 1;
	mul.wide.u32 	%rd74, %r167, 4;
	add.s64 	%rd75, %rd18, %rd74;
	st.global.u32 	[%rd75], %r130;
	setp.eq.s32 	%p32, %r37, 1;
	mov.u32 	%r166, %r164;
	@%p32 bra 	$L__BB0_35;
	add.s32 	%r165, %r169, 2;
	ld.u32 	%r131, [%rd19+4];
	add.s32 	%r166, %r167, 2;
	mul.wide.u32 	%rd76, %r164, 4;
	add.s64 	%rd77, %rd18, %rd76;
	st.global.u32 	[%rd77], %r131;
	setp.eq.s32 	%p33, %r37, 2;
	mov.u32 	%r164, %r166;
	@%p33 bra 	$L__BB0_35;
	add.s32 	%r165, %r169, 3;
	ld.u32 	%r132, [%rd19+8];
	add.s32 	%r164, %r167, 3;
	mul.wide.u32 	%rd78, %r166, 4;
	add.s64 	%rd79, %rd18, %rd78;
	st.global.u32 	[%rd79], %r132;
	mov.u32 	%r166, %r164;
$L__BB0_35:
	sub.s32 	%r133, %r169, %r152;
	setp.gt.u32 	%p34, %r133, -4;
	@%p34 bra 	$L__BB0_36;
	bra.uni 	$L__BB0_43;
$L__BB0_36:
	setp.ge.s32 	%p36, %r168, %r20;
	@%p36 bra 	$L__BB0_38;
$L__BB0_37:
	add.s32 	%r60, %r168, 1;
	mul.wide.s32 	%rd90, %r168, 4;
	add.s64 	%rd91, %rd24, %rd90;
	ld.u32 	%r141, [%rd91];
	add.s32 	%r61, %r166, 1;
	mul.wide.u32 	%rd92, %r166, 4;
	add.s64 	%rd93, %rd18, %rd92;
	st.global.u32 	[%rd93], %r141;
	setp.lt.s32 	%p37, %r60, %r20;
	mov.u32 	%r166, %r61;
	mov.u32 	%r168, %r60;
	@%p37 bra 	$L__BB0_37;
$L__BB0_38:
	@%p21 bra 	$L__BB0_40;
	add.s32 	%r142, %r4, %r154;
	add.s32 	%r143, %r16, -1;
	st.local.v4.u32 	[%rd2], {%r142, %r143, %r152, %r20};
	mov.u64 	%rd94, $str$1;
	cvta.global.u64 	%rd95, %rd94;
	add.u64 	%rd96, %SP, 0;
	{ // callseq 3, 0
	.param .b64 param0;
	st.param.b64 	[param0], %rd95;
	.param .b64 param1;
	st.param.b64 	[param1], %rd96;
	.param .b32 retval0;
	call.uni (retval0), 
	vprintf, 
	(
	param0, 
	param1
	);
	ld.param.b32 	%r144, [retval0];
	} // callseq 3
$L__BB0_40:
	{ // callseq 4, 0
	.param .b64 param0;
	st.param.b64 	[param0], %rd22;
	call.uni 
	free, 
	(
	param0
	);
	} // callseq 4
	{ // callseq 5, 0
	.param .b64 param0;
	st.param.b64 	[param0], %rd24;
	call.uni 
	free, 
	(
	param0
	);
	} // callseq 5
	setp.lt.s32 	%p39, %r15, %r1;
	add.s32 	%r153, %r153, 1;
	mov.u32 	%r154, %r15;
	@%p39 bra 	$L__BB0_3;
	setp.lt.s32 	%p40, %r3, %r63;
	mov.u32 	%r152, %r3;
	@%p40 bra 	$L__BB0_2;
$L__BB0_42:
	ld.global.u32 	%r146, [%rd1];
	ld.global.u32 	%r147, [%rd1+4];
	ld.global.u32 	%r148, [%rd1+8];
	ld.global.u32 	%r149, [%rd1+12];
	st.local.v4.u32 	[%rd2], {%r146, %r147, %r148, %r149};
	mov.u64 	%rd97, $str$2;
	cvta.global.u64 	%rd98, %rd97;
	add.u64 	%rd99, %SP, 0;
	{ // callseq 6, 0
	.param .b64 param0;
	st.param.b64 	[param0], %rd98;
	.param .b64 param1;
	st.param.b64 	[param1], %rd99;
	.param .b32 retval0;
	call.uni (retval0), 
	vprintf, 
	(
	param0, 
	param1
	);
	ld.param.b32 	%r150, [retval0];
	} // callseq 6
	ret;
$L__BB0_43:
	mul.wide.s32 	%rd80, %r165, 4;
	add.s64 	%rd81, %rd22, %rd80;
	ld.u32 	%r134, [%rd81];
	add.s32 	%r135, %r164, 1;
	mul.wide.u32 	%rd82, %r164, 4;
	add.s64 	%rd83, %rd18, %rd82;
	st.global.u32 	[%rd83], %r134;
	ld.u32 	%r136, [%rd81+4];
	add.s32 	%r137, %r164, 2;
	mul.wide.u32 	%rd84, %r135, 4;
	add.s64 	%rd85, %rd18, %rd84;
	st.global.u32 	[%rd85], %r136;
	ld.u32 	%r138, [%rd81+8];
	add.s32 	%r139, %r164, 3;
	mul.wide.u32 	%rd86, %r137, 4;
	add.s64 	%rd87, %rd18, %rd86;
	st.global.u32 	[%rd87], %r138;
	add.s32 	%r165, %r165, 4;
	ld.u32 	%r140, [%rd81+12];
	add.s32 	%r164, %r164, 4;
	mul.wide.u32 	%rd88, %r139, 4;
	add.s64 	%rd89, %rd18, %rd88;
	st.global.u32 	[%rd89], %r140;
	setp.eq.s32 	%p35, %r164, %r36;
	mov.u32 	%r166, %r36;
	@%p35 bra 	$L__BB0_36;
	bra.uni 	$L__BB0_43;

}


// ===== COMPILED SASS (sm_100) =====

	.target	sm_100

	.elftype	@"ET_EXEC"


//--------------------- .note.nv.tkinfo           --------------------------
	.section	.note.nv.tkinfo,"",@"SHT_NOTE"
	.sectionflags	@"SHF_NOTE_NV_TKINFO"
	.tkinfo
        /*0018*/ 	.word	0x00000002
        /*0030*/ 	.string	""
        /*0030*/ 	.string	"ptxas"
        /*0030*/ 	.string	"Cuda compilation tools, release 13.0, V13.0.88"
        /*0030*/ 	.string	"Build cuda_13.0.r13.0/compiler.36424714_0"
        /*0030*/ 	.string	"-arch sm_100 -m 64 "



//--------------------- .note.nv.cuinfo           --------------------------
	.section	.note.nv.cuinfo,"",@"SHT_NOTE"
	.sectionflags	@"SHF_NOTE_NV_CUINFO"
        /*0018*/ 	.short	0x0002
        /*001a*/ 	.short	0x0064
        /*001c*/ 	.short	0x0082
	.zero		2


//--------------------- .nv.info                  --------------------------
	.section	.nv.info,"",@"SHT_CUDA_INFO"
	.align	4


	//----- nvinfo : EIATTR_REGCOUNT
	.align		4
        /*0000*/ 	.byte	0x04, 0x2f
        /*0002*/ 	.short	(.L_4 - .L_3)
	.align		4
.L_3:
        /*0004*/ 	.word	index@(_Z9mergeSortPii)
        /*0008*/ 	.word	0x00000028


	//----- nvinfo : EIATTR_FRAME_SIZE
	.align		4
.L_4:
        /*000c*/ 	.byte	0x04, 0x11
        /*000e*/ 	.short	(.L_6 - .L_5)
	.align		4
.L_5:
        /*0010*/ 	.word	index@(_Z9mergeSortPii)
        /*0014*/ 	.word	0x00000010


	//----- nvinfo : EIATTR_MIN_STACK_SIZE
	.align		4
.L_6:
        /*0018*/ 	.byte	0x04, 0x12
        /*001a*/ 	.short	(.L_8 - .L_7)
	.align		4
.L_7:
        /*001c*/ 	.word	index@(_Z9mergeSortPii)
        /*0020*/ 	.word	0x00000010
.L_8:


//--------------------- .nv.compat                --------------------------
	.section	.nv.compat,"",@"SHT_CUDA_COMPAT_INFO"
	.align	4
        /*0000*/ 	.byte	0x02, 0x09, 0x00, 0x00, 0x02, 0x02, 0x01, 0x00, 0x02, 0x05, 0x05, 0x00, 0x03, 0x07, 0x01, 0x01
        /*0010*/ 	.byte	0x02, 0x03, 0x00, 0x00, 0x02, 0x06, 0x01, 0x00, 0x04, 0x0b, 0x08, 0x00, 0x09, 0x00, 0x00, 0x00
        /*0020*/ 	.byte	0x00, 0x00, 0x00, 0x00


//--------------------- .nv.info._Z9mergeSortPii  --------------------------
	.section	.nv.info._Z9mergeSortPii,"",@"SHT_CUDA_INFO"
	.sectionflags	@""
	.align	4


	//----- nvinfo : EIATTR_CUDA_API_VERSION
	.align		4
        /*0000*/ 	.byte	0x04, 0x37
        /*0002*/ 	.short	(.L_10 - .L_9)
.L_9:
        /*0004*/ 	.word	0x00000082


	//----- nvinfo : EIATTR_KPARAM_INFO
	.align		4
.L_10:
        /*0008*/ 	.byte	0x04, 0x17
        /*000a*/ 	.short	(.L_12 - .L_11)
.L_11:
        /*000c*/ 	.word	0x00000000
        /*0010*/ 	.short	0x0001
        /*0012*/ 	.short	0x0008
        /*0014*/ 	.byte	0x00, 0xf0, 0x11, 0x00


	//----- nvinfo : EIATTR_KPARAM_INFO
	.align		4
.L_12:
        /*0018*/ 	.byte	0x04, 0x17
        /*001a*/ 	.short	(.L_14 - .L_13)
.L_13:
        /*001c*/ 	.word	0x00000000
        /*0020*/ 	.short	0x0000
        /*0022*/ 	.short	0x0000
        /*0024*/ 	.byte	0x00, 0xf5, 0x21, 0x00


	//----- nvinfo : EIATTR_SPARSE_MMA_MASK
	.align		4
.L_14:
        /*0028*/ 	.byte	0x03, 0x50
        /*002a*/ 	.short	0x0000


	//----- nvinfo : EIATTR_MAXREG_COUNT
	.align		4
        /*002c*/ 	.byte	0x03, 0x1b
        /*002e*/ 	.short	0x00ff


	//----- nvinfo : EIATTR_EXTERNS
	.align		4
        /*0030*/ 	.byte	0x04, 0x0f
        /*0032*/ 	.short	(.L_16 - .L_15)


	//   ....[0]....
	.align		4
.L_15:
        /*0034*/ 	.word	index@(malloc)


	//   ....[1]....
	.align		4
        /*0038*/ 	.word	index@(vprintf)


	//   ....[2]....
	.align		4
        /*003c*/ 	.word	index@(free)


	//----- nvinfo : EIATTR_MERCURY_ISA_VERSION
	.align		4
.L_16:
        /*0040*/ 	.byte	0x03, 0x5f
        /*0042*/ 	.short	0x0101


	//----- nvinfo : EIATTR_VRC_CTA_INIT_COUNT
	.align		4
        /*0044*/ 	.byte	0x02, 0x4a
	.zero		1
	.zero		1


	//----- nvinfo : EIATTR_SYSCALL_OFFSETS
	.align		4
        /*0048*/ 	.byte	0x04, 0x46
        /*004a*/ 	.short	(.L_18 - .L_17)


	//   ....[0]....
.L_17:
        /*004c*/ 	.word	0x00000260


	//   ....[1]....
        /*0050*/ 	.word	0x000002e0


	//   ....[2]....
        /*0054*/ 	.word	0x00001070


	//   ....[3]....
        /*0058*/ 	.word	0x00001810


	//   ....[4]....
        /*005c*/ 	.word	0x00001880


	//   ....[5]....
        /*0060*/ 	.word	0x000018d0


	//   ....[6]....
        /*0064*/ 	.word	0x00001a60


	//----- nvinfo : EIATTR_EXIT_INSTR_OFFSETS
	.align		4
.L_18:
        /*0068*/ 	.byte	0x04, 0x1c
        /*006a*/ 	.short	(.L_20 - .L_19)


	//   ....[0]....
.L_19:
        /*006c*/ 	.word	0x00001a70


	//----- nvinfo : EIATTR_CRS_STACK_SIZE
	.align		4
.L_20:
        /*0070*/ 	.byte	0x04, 0x1e
        /*0072*/ 	.short	(.L_22 - .L_21)
.L_21:
        /*0074*/ 	.word	0x00000000


	//----- nvinfo : EIATTR_CBANK_PARAM_SIZE
	.align		4
.L_22:
        /*0078*/ 	.byte	0x03, 0x19
        /*007a*/ 	.short	0x000c


	//----- nvinfo : EIATTR_PARAM_CBANK
	.align		4
        /*007c*/ 	.byte	0x04, 0x0a
        /*007e*/ 	.short	(.L_24 - .L_23)
	.align		4
.L_23:
        /*0080*/ 	.word	index@(.nv.constant0._Z9mergeSortPii)
        /*0084*/ 	.short	0x0380
        /*0086*/ 	.short	0x000c


	//----- nvinfo : EIATTR_SW_WAR
	.align		4
.L_24:
        /*0088*/ 	.byte	0x04, 0x36
        /*008a*/ 	.short	(.L_26 - .L_25)
.L_25:
        /*008c*/ 	.word	0x00000008
.L_26:


//--------------------- .nv.callgraph             --------------------------
	.section	.nv.callgraph,"",@"SHT_CUDA_CALLGRAPH"
	.align	4
	.sectionentsize	8
	.align		4
        /*0000*/ 	.word	0x00000000
	.align		4
        /*0004*/ 	.word	0xffffffff
	.align		4
        /*0008*/ 	.word	index@(_Z9mergeSortPii)
	.align		4
        /*000c*/ 	.word	index@(free)
	.align		4
        /*0010*/ 	.word	index@(_Z9mergeSortPii)
	.align		4
        /*0014*/ 	.word	index@(vprintf)
	.align		4
        /*0018*/ 	.word	index@(_Z9mergeSortPii)
	.align		4
        /*001c*/ 	.word	index@(malloc)
	.align		4
        /*0020*/ 	.word	0x00000000
	.align		4
        /*0024*/ 	.word	0xfffffffe
	.align		4
        /*0028*/ 	.word	0x00000000
	.align		4
        /*002c*/ 	.word	0xfffffffd
	.align		4
        /*0030*/ 	.word	0x00000000
	.align		4
        /*0034*/ 	.word	0xfffffffc


//--------------------- .nv.constant4             --------------------------
	.section	.nv.constant4,"a",@progbits
	.align	8
	.align		8
.nv.constant4:
        /*0000*/ 	.dword	malloc
	.align		8
        /*0008*/ 	.dword	vprintf
	.align		8
        /*0010*/ 	.dword	free
	.align		8
        /*0018*/ 	.dword	$str
	.align		8
        /*0020*/ 	.dword	$str$1
	.align		8
        /*0028*/ 	.dword	$str$2


//--------------------- .text._Z9mergeSortPii     --------------------------
	.section	.text._Z9mergeSortPii,"ax",@progbits
	.align	128
        .global         _Z9mergeSortPii
        .type           _Z9mergeSortPii,@function
        .size           _Z9mergeSortPii,(.L_x_41 - _Z9mergeSortPii)
        .other          _Z9mergeSortPii,@"STO_CUDA_ENTRY STV_DEFAULT"
_Z9mergeSortPii:
.text._Z9mergeSortPii:
[----:B------:R-:W0:Y:S01]  /*0000*/  LDC R1, c[0x0][0x37c] ;  /* 0x0000df00ff017b82 */ /* 0x000e220000000800 */
[----:B------:R-:W1:Y:S01]  /*0010*/  LDCU UR40, c[0x0][0x388] ;  /* 0x00007100ff2877ac */ /* 0x000e620008000800 */
[----:B0-----:R-:W-:Y:S01]  /*0020*/  VIADD R1, R1, 0xfffffff0 ;  /* 0xfffffff001017836 */ /* 0x001fe20000000000 */
[----:B------:R-:W0:Y:S01]  /*0030*/  LDCU UR6, c[0x0][0x2f8] ;  /* 0x00005f00ff0677ac */ /* 0x000e220008000800 */
[----:B------:R-:W2:Y:S01]  /*0040*/  LDCU UR7, c[0x0][0x2fc] ;  /* 0x00005f80ff0777ac */ /* 0x000ea20008000800 */
[----:B------:R-:W3:Y:S01]  /*0050*/  LDCU.64 UR4, c[0x0][0x380] ;  /* 0x00007000ff0477ac */ /* 0x000ee20008000a00 */
[----:B------:R-:W-:Y:S01]  /*0060*/  UMOV UR36, 0x4 ;  /* 0x0000000400247882 */ /* 0x000fe20000000000 */
[----:B------:R-:W-:Y:S01]  /*0070*/  UMOV UR37, 0x0 ;  /* 0x0000000000257882 */ /* 0x000fe20000000000 */
[----:B-1----:R-:W-:Y:S01]  /*0080*/  UISETP.GE.AND UP0, UPT, UR40, 0x2, UPT ;  /* 0x000000022800788c */ /* 0x002fe2000bf06270 */
[----:B------:R-:W1:Y:S01]  /*0090*/  LDCU.64 UR38, c[0x0][0x358] ;  /* 0x00006b00ff2677ac */ /* 0x000e620008000a00 */
[----:B0-----:R-:W-:-:S05]  /*00a0*/  IADD3 R22, P0, PT, R1, UR6, RZ ;  /* 0x0000000601167c10 */ /* 0x001fca000ff1e0ff */
[----:B--2---:R-:W-:Y:S01]  /*00b0*/  IMAD.X R2, RZ, RZ, UR7, P0 ;  /* 0x00000007ff027e24 */ /* 0x004fe200080e06ff */
[----:B---3--:R-:W-:Y:S01]  /*00c0*/  UIMAD.WIDE.U32 UR36, UR4, 0x1, UR36 ;  /* 0x00000001042478a5 */ /* 0x008fe2000f8e0024 */
[----:B-1----:R-:W-:Y:S11]  /*00d0*/  BRA.U !UP0, `(.L_x_0) ;  /* 0x0000001908287547 */ /* 0x002ff6000b800000 */
[----:B------:R-:W-:Y:S01]  /*00e0*/  BSSY.RECONVERGENT B8, `(.L_x_0) ;  /* 0x0000189000087945 */ /* 0x000fe20003800200 */
[----:B------:R-:W-:Y:S01]  /*00f0*/  IMAD.MOV.U32 R18, RZ, RZ, 0x1 ;  /* 0x00000001ff127424 */ /* 0x000fe200078e00ff */
[----:B------:R-:W-:Y:S02]  /*0100*/  UIADD3 UR41, UPT, UPT, UR37, UR5, URZ ;  /* 0x0000000525297290 */ /* 0x000fe4000fffe0ff */
[----:B------:R-:W-:-:S12]  /*0110*/  UIADD3 UR40, UPT, UPT, UR40, -0x1, URZ ;  /* 0xffffffff28287890 */ /* 0x000fd8000fffe0ff */
.L_x_38:
[----:B------:R-:W-:Y:S01]  /*0120*/  HFMA2 R24, -RZ, RZ, 0, 0 ;  /* 0x00000000ff187431 */ /* 0x000fe200000001ff */
[----:B------:R-:W-:Y:S01]  /*0130*/  BSSY.RECONVERGENT B7, `(.L_x_1) ;  /* 0x000017f000077945 */ /* 0x000fe20003800200 */
[C---:B------:R-:W-:Y:S01]  /*0140*/  IMAD.SHL.U32 R27, R18.reuse, 0x2, RZ ;  /* 0x00000002121b7824 */ /* 0x040fe200078e00ff */
[C---:B------:R-:W-:Y:S01]  /*0150*/  LOP3.LUT R25, R18.reuse, 0xfffffff0, RZ, 0xc0, !PT ;  /* 0xfffffff012197812 */ /* 0x040fe200078ec0ff */
[----:B------:R-:W-:Y:S02]  /*0160*/  VIADD R26, R18, 0xffffffff ;  /* 0xffffffff121a7836 */ /* 0x000fe40000000000 */
[----:B------:R-:W-:-:S07]  /*0170*/  IMAD.MOV.U32 R16, RZ, RZ, RZ ;  /* 0x000000ffff107224 */ /* 0x000fce00078e00ff */
.L_x_37:
[----:B------:R-:W-:Y:S01]  /*0180*/  MOV R28, 0x0 ;  /* 0x00000000001c7802 */ /* 0x000fe20000000f00 */
[----:B------:R-:W0:Y:S01]  /*0190*/  LDCU UR4, c[0x0][0x388] ;  /* 0x00007100ff0477ac */ /* 0x000e220008000800 */
[----:B------:R-:W-:Y:S01]  /*01a0*/  IMAD.IADD R23, R27, 0x1, R16 ;  /* 0x000000011b177824 */ /* 0x000fe200078e0210 */
[----:B------:R-:W-:Y:S01]  /*01b0*/  ISETP.GE.AND P0, PT, R26, RZ, PT ;  /* 0x000000ff1a00720c */ /* 0x000fe20003f06270 */
[----:B------:R1:W2:Y:S01]  /*01c0*/  LDC.64 R6, c[0x4][R28] ;  /* 0x010000001c067b82 */ /* 0x0002a20000000a00 */
[----:B------:R-:W-:Y:S02]  /*01d0*/  IMAD.MOV R31, RZ, RZ, -R27 ;  /* 0x000000ffff1f7224 */ /* 0x000fe400078e0a1b */
[C---:B------:R-:W-:Y:S01]  /*01e0*/  IMAD.IADD R34, R23.reuse, 0x1, -R18 ;  /* 0x0000000117227824 */ /* 0x040fe200078e0a12 */
[----:B------:R-:W-:Y:S01]  /*01f0*/  P2R R0, PR, RZ, 0x1 ;  /* 0x00000001ff007803 */ /* 0x000fe20000000000 */
[----:B------:R-:W-:Y:S02]  /*0200*/  IMAD R31, R24, R31, RZ ;  /* 0x0000001f181f7224 */ /* 0x000fe400078e02ff */
[----:B------:R-:W-:Y:S01]  /*0210*/  IMAD.WIDE R4, R18, 0x4, RZ ;  /* 0x0000000412047825 */ /* 0x000fe200078e02ff */
[----:B0-----:R-:W-:-:S04]  /*0220*/  VIMNMX R17, PT, PT, R23, UR4, PT ;  /* 0x0000000417117c48 */ /* 0x001fc8000bfe0100 */
[C---:B------:R-:W-:Y:S01]  /*0230*/  IADD3 R30, PT, PT, R17.reuse, R31, -R18 ;  /* 0x0000001f111e7210 */ /* 0x040fe20007ffe812 */
[----:B-1----:R-:W-:-:S07]  /*0240*/  IMAD.IADD R19, R17, 0x1, -R34 ;  /* 0x0000000111137824 */ /* 0x002fce00078e0a22 */
[----:B------:R-:W-:-:S07]  /*0250*/  LEPC R20, `(.L_x_2) ;  /* 0x000000001014794e */ /* 0x000fce0000000000 */
[----:B--2---:R-:W-:Y:S05]  /*0260*/  CALL.ABS.NOINC R6 ;  /* 0x0000000006007343 */ /* 0x004fea0003c00000 */
.L_x_2:
[----:B------:R0:W1:Y:S01]  /*0270*/  LDC.64 R6, c[0x4][R28] ;  /* 0x010000001c067b82 */ /* 0x0000620000000a00 */
[----:B------:R-:W-:Y:S01]  /*0280*/  IMAD.WIDE R8, R19, 0x4, RZ ;  /* 0x0000000413087825 */ /* 0x000fe200078e02ff */
[----:B------:R-:W-:-:S03]  /*0290*/  MOV R32, R4 ;  /* 0x0000000400207202 */ /* 0x000fc60000000f00 */
[----:B------:R-:W-:Y:S02]  /*02a0*/  IMAD.MOV.U32 R33, RZ, RZ, R5 ;  /* 0x000000ffff217224 */ /* 0x000fe400078e0005 */
[----:B------:R-:W-:Y:S02]  /*02b0*/  IMAD.MOV.U32 R4, RZ, RZ, R8 ;  /* 0x000000ffff047224 */ /* 0x000fe400078e0008 */
[----:B0-----:R-:W-:-:S07]  /*02c0*/  IMAD.MOV.U32 R5, RZ, RZ, R9 ;  /* 0x000000ffff057224 */ /* 0x001fce00078e0009 */
[----:B------:R-:W-:-:S07]  /*02d0*/  LEPC R20, `(.L_x_3) ;  /* 0x000000001014794e */ /* 0x000fce0000000000 */
[----:B-1----:R-:W-:Y:S05]  /*02e0*/  CALL.ABS.NOINC R6 ;  /* 0x0000000006007343 */ /* 0x002fea0003c00000 */
.L_x_3:
[----:B------:R-:W-:Y:S01]  /*02f0*/  ISETP.GE.AND P6, PT, R26, RZ, PT ;  /* 0x000000ff1a00720c */ /* 0x000fe20003fc6270 */
[----:B------:R-:W-:Y:S01]  /*0300*/  BSSY.RECONVERGENT B0, `(.L_x_4) ;  /* 0x0000089000007945 */ /* 0x000fe20003800200 */
[----:B------:R-:W-:Y:S02]  /*0310*/  IMAD.MOV.U32 R28, RZ, RZ, R4 ;  /* 0x000000ffff1c7224 */ /* 0x000fe400078e0004 */
[----:B------:R-:W-:-:S09]  /*0320*/  IMAD.MOV.U32 R29, RZ, RZ, R5 ;  /* 0x000000ffff1d7224 */ /* 0x000fd200078e0005 */
[----:B------:R-:W-:Y:S05]  /*0330*/  @!P6 BRA `(.L_x_5) ;  /* 0x000000080014e947 */ /* 0x000fea0003800000 */
[----:B------:R-:W-:Y:S01]  /*0340*/  ISETP.GE.U32.AND P0, PT, R18, 0x10, PT ;  /* 0x000000101200780c */ /* 0x000fe20003f06070 */
[----:B------:R-:W-:Y:S01]  /*0350*/  BSSY.RECONVERGENT B1, `(.L_x_6) ;  /* 0x000003a000017945 */ /* 0x000fe20003800200 */
[----:B------:R-:W-:Y:S01]  /*0360*/  HFMA2 R9, -RZ, RZ, 0, 0 ;  /* 0x00000000ff097431 */ /* 0x000fe200000001ff */
[----:B------:R-:W-:-:S10]  /*0370*/  SHF.R.S32.HI R3, RZ, 0x1f, R16 ;  /* 0x0000001fff037819 */ /* 0x000fd40000011410 */
[----:B------:R-:W-:Y:S05]  /*0380*/  @!P0 BRA `(.L_x_7) ;  /* 0x0000000000d88947 */ /* 0x000fea0003800000 */
[----:B------:R-:W0:Y:S01]  /*0390*/  LDCU.64 UR4, c[0x0][0x380] ;  /* 0x00007000ff0477ac */ /* 0x000e220008000a00 */
[----:B------:R-:W-:Y:S01]  /*03a0*/  IADD3 R8, P2, PT, R32, 0x20, RZ ;  /* 0x0000002020087810 */ /* 0x000fe20007f5e0ff */
[----:B------:R-:W-:Y:S01]  /*03b0*/  BSSY.RECONVERGENT B2, `(.L_x_8) ;  /* 0x0000032000027945 */ /* 0x000fe20003800200 */
[----:B------:R-:W-:-:S03]  /*03c0*/  IMAD.MOV R0, RZ, RZ, -R25 ;  /* 0x000000ffff007224 */ /* 0x000fc600078e0a19 */
[----:B------:R-:W-:Y:S01]  /*03d0*/  IMAD.X R21, RZ, RZ, R33, P2 ;  /* 0x000000ffff157224 */ /* 0x000fe200010e0621 */
[----:B0-----:R-:W-:-:S04]  /*03e0*/  LEA R10, P0, R16, UR4, 0x2 ;  /* 0x00000004100a7c11 */ /* 0x001fc8000f8010ff */
[----:B------:R-:W-:Y:S02]  /*03f0*/  IADD3 R10, P1, PT, R10, 0x20, RZ ;  /* 0x000000200a0a7810 */ /* 0x000fe40007f3e0ff */
[----:B------:R-:W-:-:S05]  /*0400*/  LEA.HI.X R9, R16, UR5, R3, 0x2, P0 ;  /* 0x0000000510097c11 */ /* 0x000fca00080f1403 */
[----:B------:R-:W-:-:S07]  /*0410*/  IMAD.X R9, RZ, RZ, R9, P1 ;  /* 0x000000ffff097224 */ /* 0x000fce00008e0609 */
.L_x_9:
[----:B------:R-:W-:Y:S02]  /*0420*/  IMAD.MOV.U32 R4, RZ, RZ, R10 ;  /* 0x000000ffff047224 */ /* 0x000fe400078e000a */
[----:B------:R-:W-:-:S05]  /*0430*/  IMAD.MOV.U32 R5, RZ, RZ, R9 ;  /* 0x000000ffff057224 */ /* 0x000fca00078e0009 */
[----:B------:R-:W2:Y:S01]  /*0440*/  LDG.E R9, desc[UR38][R4.64+-0x20] ;  /* 0xffffe02604097981 */ /* 0x000ea2000c1e1900 */
[----:B-1----:R-:W-:Y:S01]  /*0450*/  MOV R6, R8 ;  /* 0x0000000800067202 */ /* 0x002fe20000000f00 */
[----:B------:R-:W-:-:S05]  /*0460*/  IMAD.MOV.U32 R7, RZ, RZ, R21 ;  /* 0x000000ffff077224 */ /* 0x000fca00078e0015 */
[----:B--2---:R0:W-:Y:S04]  /*0470*/  ST.E desc[UR38][R6.64+-0x20], R9 ;  /* 0xffffe00906007985 */ /* 0x0041e8000c101926 */
[----:B------:R-:W2:Y:S04]  /*0480*/  LDG.E R11, desc[UR38][R4.64+-0x1c] ;  /* 0xffffe426040b7981 */ /* 0x000ea8000c1e1900 */
[----:B--2---:R1:W-:Y:S04]  /*0490*/  ST.E desc[UR38][R6.64+-0x1c], R11 ;  /* 0xffffe40b06007985 */ /* 0x0043e8000c101926 */
[----:B------:R-:W2:Y:S04]  /*04a0*/  LDG.E R13, desc[UR38][R4.64+-0x18] ;  /* 0xffffe826040d7981 */ /* 0x000ea8000c1e1900 */
[----:B--2---:R2:W-:Y:S04]  /*04b0*/  ST.E desc[UR38][R6.64+-0x18], R13 ;  /* 0xffffe80d06007985 */ /* 0x0045e8000c101926 */
[----:B------:R-:W3:Y:S04]  /*04c0*/  LDG.E R15, desc[UR38][R4.64+-0x14] ;  /* 0xffffec26040f7981 */ /* 0x000ee8000c1e1900 */
[----:B---3--:R3:W-:Y:S04]  /*04d0*/  ST.E desc[UR38][R6.64+-0x14], R15 ;  /* 0xffffec0f06007985 */ /* 0x0087e8000c101926 */
[----:B------:R-:W4:Y:S04]  /*04e0*/  LDG.E R21, desc[UR38][R4.64+-0x10] ;  /* 0xfffff02604157981 */ /* 0x000f28000c1e1900 */
[----:B----4-:R4:W-:Y:S04]  /*04f0*/  ST.E desc[UR38][R6.64+-0x10], R21 ;  /* 0xfffff01506007985 */ /* 0x0109e8000c101926 */
[----:B------:R-:W5:Y:S04]  /*0500*/  LDG.E R35, desc[UR38][R4.64+-0xc] ;  /* 0xfffff42604237981 */ /* 0x000f68000c1e1900 */
[----:B-----5:R5:W-:Y:S04]  /*0510*/  ST.E desc[UR38][R6.64+-0xc], R35 ;  /* 0xfffff42306007985 */ /* 0x020be8000c101926 */
[----:B0-----:R-:W2:Y:S04]  /*0520*/  LDG.E R9, desc[UR38][R4.64+-0x8] ;  /* 0xfffff82604097981 */ /* 0x001ea8000c1e1900 */
[----:B--2---:R0:W-:Y:S04]  /*0530*/  ST.E desc[UR38][R6.64+-0x8], R9 ;  /* 0xfffff80906007985 */ /* 0x0041e8000c101926 */
[----:B-1----:R-:W2:Y:S04]  /*0540*/  LDG.E R11, desc[UR38][R4.64+-0x4] ;  /* 0xfffffc26040b7981 */ /* 0x002ea8000c1e1900 */
[----:B--2---:R1:W-:Y:S04]  /*0550*/  ST.E desc[UR38][R6.64+-0x4], R11 ;  /* 0xfffffc0b06007985 */ /* 0x0043e8000c101926 */
[----:B------:R-:W2:Y:S04]  /*0560*/  LDG.E R13, desc[UR38][R4.64] ;  /* 0x00000026040d7981 */ /* 0x000ea8000c1e1900 */
[----:B--2---:R2:W-:Y:S04]  /*0570*/  ST.E desc[UR38][R6.64], R13 ;  /* 0x0000000d06007985 */ /* 0x0045e8000c101926 */
[----:B---3--:R-:W3:Y:S04]  /*0580*/  LDG.E R15, desc[UR38][R4.64+0x4] ;  /* 0x00000426040f7981 */ /* 0x008ee8000c1e1900 */
[----:B---3--:R3:W-:Y:S04]  /*0590*/  ST.E desc[UR38][R6.64+0x4], R15 ;  /* 0x0000040f06007985 */ /* 0x0087e8000c101926 */
[----:B----4-:R-:W4:Y:S04]  /*05a0*/  LDG.E R21, desc[UR38][R4.64+0x8] ;  /* 0x0000082604157981 */ /* 0x010f28000c1e1900 */
[----:B----4-:R-:W-:Y:S04]  /*05b0*/  ST.E desc[UR38][R6.64+0x8], R21 ;  /* 0x0000081506007985 */ /* 0x010fe8000c101926 */
[----:B-----5:R-:W4:Y:S04]  /*05c0*/  LDG.E R35, desc[UR38][R4.64+0xc] ;  /* 0x00000c2604237981 */ /* 0x020f28000c1e1900 */
[----:B----4-:R-:W-:Y:S04]  /*05d0*/  ST.E desc[UR38][R6.64+0xc], R35 ;  /* 0x00000c2306007985 */ /* 0x010fe8000c101926 */
[----:B0-----:R-:W4:Y:S04]  /*05e0*/  LDG.E R9, desc[UR38][R4.64+0x10] ;  /* 0x0000102604097981 */ /* 0x001f28000c1e1900 */
[----:B----4-:R0:W-:Y:S04]  /*05f0*/  ST.E desc[UR38][R6.64+0x10], R9 ;  /* 0x0000100906007985 */ /* 0x0101e8000c101926 */
[----:B-1----:R-:W4:Y:S04]  /*0600*/  LDG.E R11, desc[UR38][R4.64+0x14] ;  /* 0x00001426040b7981 */ /* 0x002f28000c1e1900 */
[----:B----4-:R1:W-:Y:S04]  /*0610*/  ST.E desc[UR38][R6.64+0x14], R11 ;  /* 0x0000140b06007985 */ /* 0x0103e8000c101926 */
[----:B--2---:R-:W2:Y:S04]  /*0620*/  LDG.E R13, desc[UR38][R4.64+0x18] ;  /* 0x00001826040d7981 */ /* 0x004ea8000c1e1900 */
[----:B--2---:R1:W-:Y:S04]  /*0630*/  ST.E desc[UR38][R6.64+0x18], R13 ;  /* 0x0000180d06007985 */ /* 0x0043e8000c101926 */
[----:B---3--:R-:W2:Y:S01]  /*0640*/  LDG.E R15, desc[UR38][R4.64+0x1c] ;  /* 0x00001c26040f7981 */ /* 0x008ea2000c1e1900 */
[----:B------:R-:W-:Y:S01]  /*0650*/  VIADD R0, R0, 0x10 ;  /* 0x0000001000007836 */ /* 0x000fe20000000000 */
[----:B------:R-:W-:-:S02]  /*0660*/  IADD3 R10, P1, PT, R4, 0x40, RZ ;  /* 0x00000040040a7810 */ /* 0x000fc40007f3e0ff */
[----:B------:R-:W-:Y:S02]  /*0670*/  IADD3 R8, P2, PT, R6, 0x40, RZ ;  /* 0x0000004006087810 */ /* 0x000fe40007f5e0ff */
[----:B------:R-:W-:Y:S01]  /*0680*/  ISETP.NE.AND P0, PT, R0, RZ, PT ;  /* 0x000000ff0000720c */ /* 0x000fe20003f05270 */
[----:B0-----:R-:W-:Y:S02]  /*0690*/  IMAD.X R9, RZ, RZ, R5, P1 ;  /* 0x000000ffff097224 */ /* 0x001fe400008e0605 */
[----:B------:R-:W-:Y:S01]  /*06a0*/  IMAD.X R21, RZ, RZ, R7, P2 ;  /* 0x000000ffff157224 */ /* 0x000fe200010e0607 */
[----:B--2---:R1:W-:Y:S09]  /*06b0*/  ST.E desc[UR38][R6.64+0x1c], R15 ;  /* 0x00001c0f06007985 */ /* 0x0043f2000c101926 */
[----:B------:R-:W-:Y:S05]  /*06c0*/  @P0 BRA `(.L_x_9) ;  /* 0xfffffffc00540947 */ /* 0x000fea000383ffff */
[----:B------:R-:W-:Y:S05]  /*06d0*/  BSYNC.RECONVERGENT B2 ;  /* 0x0000000000027941 */ /* 0x000fea0003800200 */
.L_x_8:
[----:B------:R-:W-:-:S07]  /*06e0*/  IMAD.MOV.U32 R9, RZ, RZ, R25 ;  /* 0x000000ffff097224 */ /* 0x000fce00078e0019 */
.L_x_7:
[----:B------:R-:W-:Y:S05]  /*06f0*/  BSYNC.RECONVERGENT B1 ;  /* 0x0000000000017941 */ /* 0x000fea0003800200 */
.L_x_6:
[----:B------:R-:W-:-:S04]  /*0700*/  LOP3.LUT R0, R18, 0xf, RZ, 0xc0, !PT ;  /* 0x0000000f12007812 */ /* 0x000fc800078ec0ff */
[----:B------:R-:W-:-:S13]  /*0710*/  ISETP.NE.AND P0, PT, R0, RZ, PT ;  /* 0x000000ff0000720c */ /* 0x000fda0003f05270 */
[----:B------:R-:W-:Y:S05]  /*0720*/  @!P0 BRA `(.L_x_5) ;  /* 0x0000000400188947 */ /* 0x000fea0003800000 */
[----:B------:R-:W-:Y:S01]  /*0730*/  IADD3 R0, PT, PT, R0, -0x1, RZ ;  /* 0xffffffff00007810 */ /* 0x000fe20007ffe0ff */
[----:B------:R-:W-:Y:S03]  /*0740*/  BSSY.RECONVERGENT B1, `(.L_x_10) ;  /* 0x000001a000017945 */ /* 0x000fe60003800200 */
[----:B------:R-:W-:-:S13]  /*0750*/  ISETP.GE.U32.AND P0, PT, R0, 0x7, PT ;  /* 0x000000070000780c */ /* 0x000fda0003f06070 */
[----:B------:R-:W-:Y:S05]  /*0760*/  @!P0 BRA `(.L_x_11) ;  /* 0x00000000005c8947 */ /* 0x000fea0003800000 */
[----:B------:R-:W0:Y:S01]  /*0770*/  LDCU.64 UR4, c[0x0][0x380] ;  /* 0x00007000ff0477ac */ /* 0x000e220008000a00 */
[----:B------:R-:W-:-:S05]  /*0780*/  IADD3 R0, P0, PT, R9, R16, RZ ;  /* 0x0000001009007210 */ /* 0x000fca0007f1e0ff */
[----:B------:R-:W-:Y:S01]  /*0790*/  IMAD.X R5, RZ, RZ, R3, P0 ;  /* 0x000000ffff057224 */ /* 0x000fe200000e0603 */
[----:B0-----:R-:W-:-:S04]  /*07a0*/  LEA R4, P0, R0, UR4, 0x2 ;  /* 0x0000000400047c11 */ /* 0x001fc8000f8010ff */
[----:B------:R-:W-:-:S05]  /*07b0*/  LEA.HI.X R5, R0, UR5, R5, 0x2, P0 ;  /* 0x0000000500057c11 */ /* 0x000fca00080f1405 */
[----:B-1----:R-:W2:Y:S01]  /*07c0*/  LDG.E R11, desc[UR38][R4.64] ;  /* 0x00000026040b7981 */ /* 0x002ea2000c1e1900 */
[----:B------:R-:W-:-:S05]  /*07d0*/  IMAD.WIDE.U32 R6, R9, 0x4, R32 ;  /* 0x0000000409067825 */ /* 0x000fca00078e0020 */
[----:B--2---:R0:W-:Y:S04]  /*07e0*/  ST.E desc[UR38][R6.64], R11 ;  /* 0x0000000b06007985 */ /* 0x0041e8000c101926 */
[----:B------:R-:W2:Y:S04]  /*07f0*/  LDG.E R13, desc[UR38][R4.64+0x4] ;  /* 0x00000426040d7981 */ /* 0x000ea8000c1e1900 */
[----:B--2---:R1:W-:Y:S04]  /*0800*/  ST.E desc[UR38][R6.64+0x4], R13 ;  /* 0x0000040d06007985 */ /* 0x0043e8000c101926 */
[----:B------:R-:W2:Y:S04]  /*0810*/  LDG.E R15, desc[UR38][R4.64+0x8] ;  /* 0x00000826040f7981 */ /* 0x000ea8000c1e1900 */
[----:B--2---:R2:W-:Y:S04]  /*0820*/  ST.E desc[UR38][R6.64+0x8], R15 ;  /* 0x0000080f06007985 */ /* 0x0045e8000c101926 */
[----:B------:R-:W3:Y:S04]  /*0830*/  LDG.E R21, desc[UR38][R4.64+0xc] ;  /* 0x00000c2604157981 */ /* 0x000ee8000c1e1900 */
[----:B---3--:R2:W-:Y:S04]  /*0840*/  ST.E desc[UR38][R6.64+0xc], R21 ;  /* 0x00000c1506007985 */ /* 0x0085e8000c101926 */
[----:B------:R-:W3:Y:S04]  /*0850*/  LDG.E R35, desc[UR38][R4.64+0x10] ;  /* 0x0000102604237981 */ /* 0x000ee8000c1e1900 */
[----:B---3--:R2:W-:Y:S04]  /*0860*/  ST.E desc[UR38][R6.64+0x10], R35 ;  /* 0x0000102306007985 */ /* 0x0085e8000c101926 */
[----:B------:R-:W3:Y:S04]  /*0870*/  LDG.E R37, desc[UR38][R4.64+0x14] ;  /* 0x0000142604257981 */ /* 0x000ee8000c1e1900 */
[----:B---3--:R2:W-:Y:S04]  /*0880*/  ST.E desc[UR38][R6.64+0x14], R37 ;  /* 0x0000142506007985 */ /* 0x0085e8000c101926 */
[----:B0-----:R-:W3:Y:S04]  /*0890*/  LDG.E R11, desc[UR38][R4.64+0x18] ;  /* 0x00001826040b7981 */ /* 0x001ee8000c1e1900 */
[----:B---3--:R2:W-:Y:S04]  /*08a0*/  ST.E desc[UR38][R6.64+0x18], R11 ;  /* 0x0000180b06007985 */ /* 0x0085e8000c101926 */
[----:B-1----:R-:W3:Y:S01]  /*08b0*/  LDG.E R13, desc[UR38][R4.64+0x1c] ;  /* 0x00001c26040d7981 */ /* 0x002ee2000c1e1900 */
[----:B------:R-:W-:-:S03]  /*08c0*/  VIADD R9, R9, 0x8 ;  /* 0x0000000809097836 */ /* 0x000fc60000000000 */
[----:B---3--:R2:W-:Y:S04]  /*08d0*/  ST.E desc[UR38][R6.64+0x1c], R13 ;  /* 0x00001c0d06007985 */ /* 0x0085e8000c101926 */
.L_x_11:
[----:B------:R-:W-:Y:S05]  /*08e0*/  BSYNC.RECONVERGENT B1 ;  /* 0x0000000000017941 */ /* 0x000fea0003800200 */
.L_x_10:
[----:B------:R-:W-:-:S04]  /*08f0*/  LOP3.LUT R0, R18, 0x7, RZ, 0xc0, !PT ;  /* 0x0000000712007812 */ /* 0x000fc800078ec0ff */
[----:B------:R-:W-:-:S13]  /*0900*/  ISETP.NE.AND P0, PT, R0, RZ, PT ;  /* 0x000000ff0000720c */ /* 0x000fda0003f05270 */
[----:B------:R-:W-:Y:S05]  /*0910*/  @!P0 BRA `(.L_x_5) ;  /* 0x00000000009c8947 */ /* 0x000fea0003800000 */
[----:B------:R-:W-:Y:S01]  /*0920*/  VIADD R0, R0, 0xffffffff ;  /* 0xffffffff00007836 */ /* 0x000fe20000000000 */
[----:B------:R-:W-:Y:S04]  /*0930*/  BSSY.RECONVERGENT B1, `(.L_x_12) ;  /* 0x0000012000017945 */ /* 0x000fe80003800200 */
[----:B------:R-:W-:-:S13]  /*0940*/  ISETP.GE.U32.AND P0, PT, R0, 0x3, PT ;  /* 0x000000030000780c */ /* 0x000fda0003f06070 */
[----:B------:R-:W-:Y:S05]  /*0950*/  @!P0 BRA `(.L_x_13) ;  /* 0x00000000003c8947 */ /* 0x000fea0003800000 */
[----:B------:R-:W0:Y:S01]  /*0960*/  LDCU.64 UR4, c[0x0][0x380] ;  /* 0x00007000ff0477ac */ /* 0x000e220008000a00 */
[----:B------:R-:W-:-:S05]  /*0970*/  IADD3 R0, P0, PT, R9, R16, RZ ;  /* 0x0000001009007210 */ /* 0x000fca0007f1e0ff */
[----:B------:R-:W-:Y:S01]  /*0980*/  IMAD.X R5, RZ, RZ, R3, P0 ;  /* 0x000000ffff057224 */ /* 0x000fe200000e0603 */
[----:B0-----:R-:W-:-:S04]  /*0990*/  LEA R4, P0, R0, UR4, 0x2 ;  /* 0x0000000400047c11 */ /* 0x001fc8000f8010ff */
[----:B------:R-:W-:-:S05]  /*09a0*/  LEA.HI.X R5, R0, UR5, R5, 0x2, P0 ;  /* 0x0000000500057c11 */ /* 0x000fca00080f1405 */
[----:B-12---:R-:W2:Y:S01]  /*09b0*/  LDG.E R11, desc[UR38][R4.64] ;  /* 0x00000026040b7981 */ /* 0x006ea2000c1e1900 */
[----:B------:R-:W-:-:S05]  /*09c0*/  IMAD.WIDE.U32 R6, R9, 0x4, R32 ;  /* 0x0000000409067825 */ /* 0x000fca00078e0020 */
[----:B--2---:R0:W-:Y:S04]  /*09d0*/  ST.E desc[UR38][R6.64], R11 ;  /* 0x0000000b06007985 */ /* 0x0041e8000c101926 */
[----:B------:R-:W2:Y:S04]  /*09e0*/  LDG.E R13, desc[UR38][R4.64+0x4] ;  /* 0x00000426040d7981 */ /* 0x000ea8000c1e1900 */
[----:B--2---:R0:W-:Y:S04]  /*09f0*/  ST.E desc[UR38][R6.64+0x4], R13 ;  /* 0x0000040d06007985 */ /* 0x0041e8000c101926 */
[----:B------:R-:W2:Y:S04]  /*0a00*/  LDG.E R15, desc[UR38][R4.64+0x8] ;  /* 0x00000826040f7981 */ /* 0x000ea8000c1e1900 */
[----:B--2---:R0:W-:Y:S04]  /*0a10*/  ST.E desc[UR38][R6.64+0x8], R15 ;  /* 0x0000080f06007985 */ /* 0x0041e8000c101926 */
[----:B------:R-:W2:Y:S01]  /*0a20*/  LDG.E R21, desc[UR38][R4.64+0xc] ;  /* 0x00000c2604157981 */ /* 0x000ea2000c1e1900 */
[----:B------:R-:W-:-:S03]  /*0a30*/  VIADD R9, R9, 0x4 ;  /* 0x0000000409097836 */ /* 0x000fc60000000000 */
[----:B--2---:R0:W-:Y:S04]  /*0a40*/  ST.E desc[UR38][R6.64+0xc], R21 ;  /* 0x00000c1506007985 */ /* 0x0041e8000c101926 */
.L_x_13:
[----:B------:R-:W-:Y:S05]  /*0a50*/  BSYNC.RECONVERGENT B1 ;  /* 0x0000000000017941 */ /* 0x000fea0003800200 */
.L_x_12:
[----:B------:R-:W-:-:S04]  /*0a60*/  LOP3.LUT R8, R18, 0x3, RZ, 0xc0, !PT ;  /* 0x0000000312087812 */ /* 0x000fc800078ec0ff */
[----:B------:R-:W-:-:S13]  /*0a70*/  ISETP.NE.AND P0, PT, R8, RZ, PT ;  /* 0x000000ff0800720c */ /* 0x000fda0003f05270 */
[----:B------:R-:W-:Y:S05]  /*0a80*/  @!P0 BRA `(.L_x_5) ;  /* 0x0000000000408947 */ /* 0x000fea0003800000 */
[----:B------:R-:W3:Y:S01]  /*0a90*/  LDCU.64 UR4, c[0x0][0x380] ;  /* 0x00007000ff0477ac */ /* 0x000ee20008000a00 */
[----:B------:R-:W-:-:S04]  /*0aa0*/  IADD3 R0, P0, PT, R9, R16, RZ ;  /* 0x0000001009007210 */ /* 0x000fc80007f1e0ff */
[----:B------:R-:W-:Y:S02]  /*0ab0*/  IADD3.X R3, PT, PT, RZ, R3, RZ, P0, !PT ;  /* 0x00000003ff037210 */ /* 0x000fe400007fe4ff */
[----:B---3--:R-:W-:-:S04]  /*0ac0*/  LEA R4, P0, R0, UR4, 0x2 ;  /* 0x0000000400047c11 */ /* 0x008fc8000f8010ff */
[----:B------:R-:W-:-:S05]  /*0ad0*/  LEA.HI.X R5, R0, UR5, R3, 0x2, P0 ;  /* 0x0000000500057c11 */ /* 0x000fca00080f1403 */
[----:B------:R-:W3:Y:S01]  /*0ae0*/  LDG.E R3, desc[UR38][R4.64] ;  /* 0x0000002604037981 */ /* 0x000ee2000c1e1900 */
[----:B012---:R-:W-:Y:S01]  /*0af0*/  IMAD.WIDE.U32 R6, R9, 0x4, R32 ;  /* 0x0000000409067825 */ /* 0x007fe200078e0020 */
[----:B------:R-:W-:-:S04]  /*0b00*/  ISETP.NE.AND P0, PT, R8, 0x1, PT ;  /* 0x000000010800780c */ /* 0x000fc80003f05270 */
[----:B---3--:R3:W-:Y:S09]  /*0b10*/  ST.E desc[UR38][R6.64], R3 ;  /* 0x0000000306007985 */ /* 0x0087f2000c101926 */
[----:B------:R-:W-:Y:S05]  /*0b20*/  @!P0 BRA `(.L_x_5) ;  /* 0x0000000000188947 */ /* 0x000fea0003800000 */
[----:B---3--:R-:W2:Y:S01]  /*0b30*/  LDG.E R3, desc[UR38][R4.64+0x4] ;  /* 0x0000042604037981 */ /* 0x008ea2000c1e1900 */
[----:B------:R-:W-:-:S03]  /*0b40*/  ISETP.NE.AND P0, PT, R8, 0x2, PT ;  /* 0x000000020800780c */ /* 0x000fc60003f05270 */
[----:B--2---:R4:W-:Y:S10]  /*0b50*/  ST.E desc[UR38][R6.64+0x4], R3 ;  /* 0x0000040306007985 */ /* 0x0049f4000c101926 */
[----:B------:R-:W-:Y:S05]  /*0b60*/  @!P0 BRA `(.L_x_5) ;  /* 0x0000000000088947 */ /* 0x000fea0003800000 */
[----:B------:R-:W2:Y:S04]  /*0b70*/  LDG.E R5, desc[UR38][R4.64+0x8] ;  /* 0x0000082604057981 */ /* 0x000ea8000c1e1900 */
[----:B--2---:R0:W-:Y:S02]  /*0b80*/  ST.E desc[UR38][R6.64+0x8], R5 ;  /* 0x0000080506007985 */ /* 0x0041e4000c101926 */
.L_x_5:
[----:B------:R-:W-:Y:S05]  /*0b90*/  BSYNC.RECONVERGENT B0 ;  /* 0x0000000000007941 */ /* 0x000fea0003800200 */
.L_x_4:
[----:B------:R-:W-:Y:S01]  /*0ba0*/  ISETP.GE.AND P0, PT, R19, 0x1, PT ;  /* 0x000000011300780c */ /* 0x000fe20003f06270 */
[----:B------:R-:W-:-:S12]  /*0bb0*/  BSSY.RECONVERGENT B0, `(.L_x_14) ;  /* 0x0000038000007945 */ /* 0x000fd80003800200 */
[----:B------:R-:W-:Y:S05]  /*0bc0*/  @!P0 BRA `(.L_x_15) ;  /* 0x0000000000d88947 */ /* 0x000fea0003800000 */
[----:B------:R-:W-:Y:S01]  /*0bd0*/  IADD3 R31, PT, PT, R18, -R17, -R31 ;  /* 0x80000011121f7210 */ /* 0x000fe20007ffe81f */
[----:B------:R-:W-:Y:S01]  /*0be0*/  BSSY.RECONVERGENT B1, `(.L_x_16) ;  /* 0x0000019000017945 */ /* 0x000fe20003800200 */
[----:B------:R-:W-:Y:S01]  /*0bf0*/  LOP3.LUT R0, R30, 0x3, RZ, 0xc0, !PT ;  /* 0x000000031e007812 */ /* 0x000fe200078ec0ff */
[----:B---34-:R-:W-:Y:S01]  /*0c00*/  IMAD.MOV.U32 R3, RZ, RZ, RZ ;  /* 0x000000ffff037224 */ /* 0x018fe200078e00ff */
[----:B------:R-:W-:Y:S02]  /*0c10*/  ISETP.GT.U32.AND P1, PT, R31, -0x4, PT ;  /* 0xfffffffc1f00780c */ /* 0x000fe40003f24070 */
[----:B------:R-:W-:-:S11]  /*0c20*/  ISETP.NE.AND P0, PT, R0, RZ, PT ;  /* 0x000000ff0000720c */ /* 0x000fd60003f05270 */
[----:B------:R-:W-:Y:S05]  /*0c30*/  @P1 BRA `(.L_x_17) ;  /* 0x00000000004c1947 */ /* 0x000fea0003800000 */
[----:B------:R-:W-:Y:S01]  /*0c40*/  LOP3.LUT R3, R30, 0xfffffffc, RZ, 0xc0, !PT ;  /* 0xfffffffc1e037812 */ /* 0x000fe200078ec0ff */
[----:B------:R-:W-:Y:S01]  /*0c50*/  IMAD.MOV.U32 R9, RZ, RZ, RZ ;  /* 0x000000ffff097224 */ /* 0x000fe200078e00ff */
[----:B------:R-:W-:-:S07]  /*0c60*/  SHF.R.S32.HI R8, RZ, 0x1f, R34 ;  /* 0x0000001fff087819 */ /* 0x000fce0000011422 */
.L_x_18:
[----:B---3--:R-:W-:-:S05]  /*0c70*/  IADD3 R4, P1, PT, R34, R9, RZ ;  /* 0x0000000922047210 */ /* 0x008fca0007f3e0ff */
[----:B0-----:R-:W-:Y:S01]  /*0c80*/  IMAD.X R5, RZ, RZ, R8, P1 ;  /* 0x000000ffff057224 */ /* 0x001fe200008e0608 */
[----:B-12---:R-:W-:-:S04]  /*0c90*/  LEA R6, P1, R4, UR36, 0x2 ;  /* 0x0000002404067c11 */ /* 0x006fc8000f8210ff */
[----:B------:R-:W-:-:S05]  /*0ca0*/  LEA.HI.X R7, R4, UR41, R5, 0x2, P1 ;  /* 0x0000002904077c11 */ /* 0x000fca00088f1405 */
[----:B------:R-:W2:Y:S01]  /*0cb0*/  LDG.E R11, desc[UR38][R6.64+-0x4] ;  /* 0xfffffc26060b7981 */ /* 0x000ea2000c1e1900 */
[----:B------:R-:W-:-:S05]  /*0cc0*/  IMAD.WIDE.U32 R4, R9, 0x4, R28 ;  /* 0x0000000409047825 */ /* 0x000fca00078e001c */
[----:B--2---:R3:W-:Y:S04]  /*0cd0*/  ST.E desc[UR38][R4.64], R11 ;  /* 0x0000000b04007985 */ /* 0x0047e8000c101926 */
[----:B------:R-:W2:Y:S04]  /*0ce0*/  LDG.E R13, desc[UR38][R6.64] ;  /* 0x00000026060d7981 */ /* 0x000ea8000c1e1900 */
[----:B--2---:R3:W-:Y:S04]  /*0cf0*/  ST.E desc[UR38][R4.64+0x4], R13 ;  /* 0x0000040d04007985 */ /* 0x0047e8000c101926 */
[----:B------:R-:W2:Y:S04]  /*0d00*/  LDG.E R15, desc[UR38][R6.64+0x4] ;  /* 0x00000426060f7981 */ /* 0x000ea8000c1e1900 */
[----:B--2---:R3:W-:Y:S04]  /*0d10*/  ST.E desc[UR38][R4.64+0x8], R15 ;  /* 0x0000080f04007985 */ /* 0x0047e8000c101926 */
[----:B------:R-:W2:Y:S01]  /*0d20*/  LDG.E R21, desc[UR38][R6.64+0x8] ;  /* 0x0000082606157981 */ /* 0x000ea2000c1e1900 */
[----:B------:R-:W-:-:S05]  /*0d30*/  VIADD R9, R9, 0x4 ;  /* 0x0000000409097836 */ /* 0x000fca0000000000 */
[----:B------:R-:W-:Y:S01]  /*0d40*/  ISETP.NE.AND P1, PT, R9, R3, PT ;  /* 0x000000030900720c */ /* 0x000fe20003f25270 */
[----:B--2---:R3:W-:-:S12]  /*0d50*/  ST.E desc[UR38][R4.64+0xc], R21 ;  /* 0x00000c1504007985 */ /* 0x0047d8000c101926 */
[----:B------:R-:W-:Y:S05]  /*0d60*/  @P1 BRA `(.L_x_18) ;  /* 0xfffffffc00c01947 */ /* 0x000fea000383ffff */
.L_x_17:
[----:B------:R-:W-:Y:S05]  /*0d70*/  BSYNC.RECONVERGENT B1 ;  /* 0x0000000000017941 */ /* 0x000fea0003800200 */
.L_x_16:
[----:B------:R-:W-:Y:S05]  /*0d80*/  @!P0 BRA `(.L_x_15) ;  /* 0x0000000000688947 */ /* 0x000fea0003800000 */
[----:B------:R-:W-:Y:S02]  /*0d90*/  SHF.R.S32.HI R9, RZ, 0x1f, R34 ;  /* 0x0000001fff097819 */ /* 0x000fe40000011422 */
[----:B---3--:R-:W-:-:S05]  /*0da0*/  IADD3 R4, P0, PT, R34, R3, RZ ;  /* 0x0000000322047210 */ /* 0x008fca0007f1e0ff */
[----:B0-----:R-:W-:Y:S01]  /*0db0*/  IMAD.X R5, RZ, RZ, R9, P0 ;  /* 0x000000ffff057224 */ /* 0x001fe200000e0609 */
[----:B-12---:R-:W-:-:S04]  /*0dc0*/  LEA R6, P0, R4, UR36, 0x2 ;  /* 0x0000002404067c11 */ /* 0x006fc8000f8010ff */
[----:B------:R-:W-:-:S06]  /*0dd0*/  LEA.HI.X R7, R4, UR41, R5, 0x2, P0 ;  /* 0x0000002904077c11 */ /* 0x000fcc00080f1405 */
[----:B------:R-:W2:Y:S01]  /*0de0*/  LDG.E R7, desc[UR38][R6.64+-0x4] ;  /* 0xfffffc2606077981 */ /* 0x000ea2000c1e1900 */
[----:B------:R-:W-:Y:S01]  /*0df0*/  IMAD.WIDE.U32 R4, R3, 0x4, R28 ;  /* 0x0000000403047825 */ /* 0x000fe200078e001c */
[----:B------:R-:W-:-:S04]  /*0e00*/  ISETP.NE.AND P0, PT, R0, 0x1, PT ;  /* 0x000000010000780c */ /* 0x000fc80003f05270 */
[----:B--2---:R0:W-:Y:S09]  /*0e10*/  ST.E desc[UR38][R4.64], R7 ;  /* 0x0000000704007985 */ /* 0x0041f2000c101926 */
[----:B------:R-:W-:Y:S05]  /*0e20*/  @!P0 BRA `(.L_x_15) ;  /* 0x0000000000408947 */ /* 0x000fea0003800000 */
[----:B0-----:R-:W-:-:S04]  /*0e30*/  IADD3 R7, PT, PT, R3, 0x1, RZ ;  /* 0x0000000103077810 */ /* 0x001fc80007ffe0ff */
[----:B------:R-:W-:-:S05]  /*0e40*/  IADD3 R7, P0, PT, R34, R7, RZ ;  /* 0x0000000722077210 */ /* 0x000fca0007f1e0ff */
[----:B------:R-:W-:Y:S01]  /*0e50*/  IMAD.X R8, RZ, RZ, R9, P0 ;  /* 0x000000ffff087224 */ /* 0x000fe200000e0609 */
[----:B------:R-:W-:-:S04]  /*0e60*/  LEA R6, P0, R7, UR36, 0x2 ;  /* 0x0000002407067c11 */ /* 0x000fc8000f8010ff */
[----:B------:R-:W-:-:S06]  /*0e70*/  LEA.HI.X R7, R7, UR41, R8, 0x2, P0 ;  /* 0x0000002907077c11 */ /* 0x000fcc00080f1408 */
[----:B------:R-:W2:Y:S01]  /*0e80*/  LDG.E R7, desc[UR38][R6.64+-0x4] ;  /* 0xfffffc2606077981 */ /* 0x000ea2000c1e1900 */
[----:B------:R-:W-:-:S03]  /*0e90*/  ISETP.NE.AND P0, PT, R0, 0x2, PT ;  /* 0x000000020000780c */ /* 0x000fc60003f05270 */
[----:B--2---:R0:W-:Y:S10]  /*0ea0*/  ST.E desc[UR38][R4.64+0x4], R7 ;  /* 0x0000040704007985 */ /* 0x0041f4000c101926 */
[----:B------:R-:W-:Y:S05]  /*0eb0*/  @!P0 BRA `(.L_x_15) ;  /* 0x00000000001c8947 */ /* 0x000fea0003800000 */
[----:B------:R-:W-:-:S05]  /*0ec0*/  VIADD R3, R3, 0x2 ;  /* 0x0000000203037836 */ /* 0x000fca0000000000 */
[----:B------:R-:W-:-:S05]  /*0ed0*/  IADD3 R3, P0, PT, R34, R3, RZ ;  /* 0x0000000322037210 */ /* 0x000fca0007f1e0ff */
[----:B------:R-:W-:Y:S01]  /*0ee0*/  IMAD.X R0, RZ, RZ, R9, P0 ;  /* 0x000000ffff007224 */ /* 0x000fe200000e0609 */
[----:B------:R-:W-:-:S04]  /*0ef0*/  LEA R6, P0, R3, UR36, 0x2 ;  /* 0x0000002403067c11 */ /* 0x000fc8000f8010ff */
[----:B0-----:R-:W-:-:S06]  /*0f00*/  LEA.HI.X R7, R3, UR41, R0, 0x2, P0 ;  /* 0x0000002903077c11 */ /* 0x001fcc00080f1400 */
[----:B------:R-:W2:Y:S04]  /*0f10*/  LDG.E R7, desc[UR38][R6.64+-0x4] ;  /* 0xfffffc2606077981 */ /* 0x000ea8000c1e1900 */
[----:B--2---:R0:W-:Y:S02]  /*0f20*/  ST.E desc[UR38][R4.64+0x8], R7 ;  /* 0x0000080704007985 */ /* 0x0041e4000c101926 */
.L_x_15:
[----:B------:R-:W-:Y:S05]  /*0f30*/  BSYNC.RECONVERGENT B0 ;  /* 0x0000000000007941 */ /* 0x000fea0003800200 */
.L_x_14:
[----:B------:R-:W-:Y:S01]  /*0f40*/  ISETP.NE.AND P0, PT, R16, RZ, PT ;  /* 0x000000ff1000720c */ /* 0x000fe20003f05270 */
[----:B------:R-:W-:Y:S03]  /*0f50*/  BSSY.RECONVERGENT B6, `(.L_x_19) ;  /* 0x0000013000067945 */ /* 0x000fe60003800200 */
[----:B------:R-:W-:-:S04]  /*0f60*/  ISETP.GT.AND P1, PT, R18, 0xffff, !P0 ;  /* 0x0000ffff1200780c */ /* 0x000fc80004724270 */
[----:B------:R-:W-:-:S09]  /*0f70*/  P2R R30, PR, RZ, 0x2 ;  /* 0x00000002ff1e7803 */ /* 0x000fd20000000000 */
[----:B------:R-:W-:Y:S05]  /*0f80*/  @!P1 BRA `(.L_x_20) ;  /* 0x00000000003c9947 */ /* 0x000fea0003800000 */
[----:B0123--:R-:W0:Y:S01]  /*0f90*/  LDC.64 R14, c[0x0][0x380] ;  /* 0x0000e000ff0e7b82 */ /* 0x00fe220000000a00 */
[----:B------:R-:W-:Y:S01]  /*0fa0*/  MOV R12, 0x8 ;  /* 0x00000008000c7802 */ /* 0x000fe20000000f00 */
[----:B------:R-:W1:Y:S01]  /*0fb0*/  LDCU.64 UR4, c[0x4][0x18] ;  /* 0x01000300ff0477ac */ /* 0x000e620008000a00 */
[----:B0-----:R-:W2:Y:S04]  /*0fc0*/  LDG.E R8, desc[UR38][R14.64] ;  /* 0x000000260e087981 */ /* 0x001ea8000c1e1900 */
[----:B------:R-:W2:Y:S04]  /*0fd0*/  LDG.E R9, desc[UR38][R14.64+0x4] ;  /* 0x000004260e097981 */ /* 0x000ea8000c1e1900 */
[----:B------:R-:W2:Y:S04]  /*0fe0*/  LDG.E R10, desc[UR38][R14.64+0x8] ;  /* 0x000008260e0a7981 */ /* 0x000ea8000c1e1900 */
[----:B------:R-:W2:Y:S01]  /*0ff0*/  LDG.E R11, desc[UR38][R14.64+0xc] ;  /* 0x00000c260e0b7981 */ /* 0x000ea2000c1e1900 */
[----:B------:R-:W0:Y:S01]  /*1000*/  LDC.64 R12, c[0x4][R12] ;  /* 0x010000000c0c7b82 */ /* 0x000e220000000a00 */
[----:B-1----:R-:W-:Y:S01]  /*1010*/  IMAD.U32 R4, RZ, RZ, UR4 ;  /* 0x00000004ff047e24 */ /* 0x002fe2000f8e00ff */
[----:B----4-:R-:W-:Y:S01]  /*1020*/  MOV R6, R22 ;  /* 0x0000001600067202 */ /* 0x010fe20000000f00 */
[----:B------:R-:W-:-:S02]  /*1030*/  IMAD.U32 R5, RZ, RZ, UR5 ;  /* 0x00000005ff057e24 */ /* 0x000fc4000f8e00ff */
[----:B------:R-:W-:Y:S01]  /*1040*/  IMAD.MOV.U32 R7, RZ, RZ, R2 ;  /* 0x000000ffff077224 */ /* 0x000fe200078e0002 */
[----:B0-2---:R1:W-:Y:S06]  /*1050*/  STL.128 [R1], R8 ;  /* 0x0000000801007387 */ /* 0x0053ec0000100c00 */
[----:B------:R-:W-:-:S07]  /*1060*/  LEPC R20, `(.L_x_20) ;  /* 0x000000001014794e */ /* 0x000fce0000000000 */
[----:B-1----:R-:W-:Y:S05]  /*1070*/  CALL.ABS.NOINC R12 ;  /* 0x000000000c007343 */ /* 0x002fea0003c00000 */
.L_x_20:
[----:B------:R-:W-:Y:S05]  /*1080*/  BSYNC.RECONVERGENT B6 ;  /* 0x0000000000067941 */ /* 0x000fea0003800200 */
.L_x_19:
[----:B0--3--:R-:W0:Y:S01]  /*1090*/  LDC.64 R4, c[0x0][0x380] ;  /* 0x0000e000ff047b82 */ /* 0x009e220000000a00 */
[----:B------:R-:W-:Y:S01]  /*10a0*/  ISETP.GE.AND P0, PT, R19, 0x1, PT ;  /* 0x000000011300780c */ /* 0x000fe20003f06270 */
[----:B------:R-:W-:Y:S01]  /*10b0*/  BSSY.RECONVERGENT B0, `(.L_x_21) ;  /* 0x000001d000007945 */ /* 0x000fe20003800200 */
[----:B-12---:R-:W-:Y:S02]  /*10c0*/  IMAD.MOV.U32 R13, RZ, RZ, RZ ;  /* 0x000000ffff0d7224 */ /* 0x006fe400078e00ff */
[----:B------:R-:W-:Y:S01]  /*10d0*/  ISETP.LT.OR P0, PT, R26, RZ, !P0 ;  /* 0x000000ff1a00720c */ /* 0x000fe20004701670 */
[----:B----4-:R-:W-:Y:S02]  /*10e0*/  IMAD.MOV.U32 R3, RZ, RZ, RZ ;  /* 0x000000ffff037224 */ /* 0x010fe400078e00ff */
[----:B------:R-:W-:Y:S02]  /*10f0*/  IMAD.MOV.U32 R11, RZ, RZ, RZ ;  /* 0x000000ffff0b7224 */ /* 0x000fe400078e00ff */
[----:B0-----:R-:W-:-:S08]  /*1100*/  IMAD.WIDE R4, R16, 0x4, R4 ;  /* 0x0000000410047825 */ /* 0x001fd000078e0204 */
[----:B------:R-:W-:Y:S05]  /*1110*/  @P0 BRA `(.L_x_22) ;  /* 0x0000000000580947 */ /* 0x000fea0003800000 */
[----:B------:R-:W-:Y:S02]  /*1120*/  HFMA2 R3, -RZ, RZ, 0, 0 ;  /* 0x00000000ff037431 */ /* 0x000fe400000001ff */
[----:B------:R-:W-:Y:S02]  /*1130*/  IMAD.MOV.U32 R11, RZ, RZ, RZ ;  /* 0x000000ffff0b7224 */ /* 0x000fe400078e00ff */
[----:B------:R-:W-:-:S07]  /*1140*/  IMAD.MOV.U32 R13, RZ, RZ, RZ ;  /* 0x000000ffff0d7224 */ /* 0x000fce00078e00ff */
.L_x_23:
[----:B------:R-:W-:-:S04]  /*1150*/  IMAD.WIDE.U32 R6, R13, 0x4, R32 ;  /* 0x000000040d067825 */ /* 0x000fc800078e0020 */
[----:B------:R-:W-:Y:S02]  /*1160*/  IMAD.WIDE.U32 R8, R3, 0x4, R28 ;  /* 0x0000000403087825 */ /* 0x000fe400078e001c */
[----:B------:R-:W2:Y:S04]  /*1170*/  LD.E R6, desc[UR38][R6.64] ;  /* 0x0000002606067980 */ /* 0x000ea8000c101900 */
[----:B------:R-:W2:Y:S01]  /*1180*/  LD.E R9, desc[UR38][R8.64] ;  /* 0x0000002608097980 */ /* 0x000ea2000c101900 */
[C---:B------:R-:W-:Y:S01]  /*1190*/  IMAD.WIDE.U32 R14, R11.reuse, 0x4, R4 ;  /* 0x000000040b0e7825 */ /* 0x040fe200078e0004 */
[----:B------:R-:W-:-:S03]  /*11a0*/  IADD3 R11, PT, PT, R11, 0x1, RZ ;  /* 0x000000010b0b7810 */ /* 0x000fc60007ffe0ff */
[----:B------:R-:W-:Y:S02]  /*11b0*/  VIADD R21, R13, 0x1 ;  /* 0x000000010d157836 */ /* 0x000fe40000000000 */
[----:B------:R-:W-:Y:S01]  /*11c0*/  VIADD R0, R3, 0x1 ;  /* 0x0000000103007836 */ /* 0x000fe20000000000 */
[CC--:B--2---:R-:W-:Y:S02]  /*11d0*/  ISETP.GT.AND P0, PT, R6.reuse, R9.reuse, PT ;  /* 0x000000090600720c */ /* 0x0c4fe40003f04270 */
[CC--:B------:R-:W-:Y:S02]  /*11e0*/  ISETP.GT.AND P1, PT, R6.reuse, R9.reuse, PT ;  /* 0x000000090600720c */ /* 0x0c0fe40003f24270 */
[----:B------:R-:W-:-:S05]  /*11f0*/  VIMNMX R31, PT, PT, R6, R9, PT ;  /* 0x00000009061f7248 */ /* 0x000fca0003fe0100 */
[----:B------:R0:W-:Y:S04]  /*1200*/  STG.E desc[UR38][R14.64], R31 ;  /* 0x0000001f0e007986 */ /* 0x0001e8000c101926 */
[----:B------:R-:W-:Y:S02]  /*1210*/  @!P0 IMAD.MOV R0, RZ, RZ, R3 ;  /* 0x000000ffff008224 */ /* 0x000fe400078e0203 */
[----:B------:R-:W-:Y:S02]  /*1220*/  @P1 IMAD.MOV R21, RZ, RZ, R13 ;  /* 0x000000ffff151224 */ /* 0x000fe400078e020d */
[----:B------:R-:W-:Y:S01]  /*1230*/  IMAD.MOV.U32 R3, RZ, RZ, R0 ;  /* 0x000000ffff037224 */ /* 0x000fe200078e0000 */
[----:B------:R-:W-:Y:S01]  /*1240*/  ISETP.GE.AND P0, PT, R0, R19, PT ;  /* 0x000000130000720c */ /* 0x000fe20003f06270 */
[----:B------:R-:W-:Y:S01]  /*1250*/  IMAD.MOV.U32 R13, RZ, RZ, R21 ;  /* 0x000000ffff0d7224 */ /* 0x000fe200078e0015 */
[----:B------:R-:W-:-:S13]  /*1260*/  ISETP.LE.AND P1, PT, R21, R26, PT ;  /* 0x0000001a1500720c */ /* 0x000fda0003f23270 */
[----:B0-----:R-:W-:Y:S05]  /*1270*/  @!P0 BRA P1, `(.L_x_23) ;  /* 0xfffffffc00b48947 */ /* 0x001fea000083ffff */
.L_x_22:
[----:B------:R-:W-:Y:S05]  /*1280*/  BSYNC.RECONVERGENT B0 ;  /* 0x0000000000007941 */ /* 0x000fea0003800200 */
.L_x_21:
[----:B------:R-:W-:Y:S01]  /*1290*/  ISETP.GT.AND P0, PT, R13, R26, PT ;  /* 0x0000001a0d00720c */ /* 0x000fe20003f04270 */
[----:B------:R-:W-:Y:S01]  /*12a0*/  BSSY.RECONVERGENT B0, `(.L_x_24) ;  /* 0x000003c000007945 */ /* 0x000fe20003800200 */
[----:B------:R-:W-:-:S11]  /*12b0*/  IMAD.MOV.U32 R31, RZ, RZ, R11 ;  /* 0x000000ffff1f7224 */ /* 0x000fd600078e000b */
[----:B------:R-:W-:Y:S05]  /*12c0*/  @P0 BRA `(.L_x_25) ;  /* 0x0000000000e40947 */ /* 0x000fea0003800000 */
[----:B------:R-:W-:Y:S01]  /*12d0*/  IMAD.IADD R0, R18, 0x1, -R13 ;  /* 0x0000000112007824 */ /* 0x000fe200078e0a0d */
[----:B------:R-:W-:Y:S01]  /*12e0*/  BSSY.RECONVERGENT B1, `(.L_x_26) ;  /* 0x000001d000017945 */ /* 0x000fe20003800200 */
[--C-:B------:R-:W-:Y:S01]  /*12f0*/  IMAD.MOV.U32 R15, RZ, RZ, R11.reuse ;  /* 0x000000ffff0f7224 */ /* 0x100fe200078e000b */
[----:B------:R-:W-:Y:S02]  /*1300*/  MOV R21, R13 ;  /* 0x0000000d00157202 */ /* 0x000fe40000000f00 */
[----:B------:R-:W-:Y:S02]  /*1310*/  LOP3.LUT P0, R10, R0, 0x3, RZ, 0xc0, !PT ;  /* 0x00000003000a7812 */ /* 0x000fe4000780c0ff */
[----:B------:R-:W-:-:S11]  /*1320*/  IADD3 R0, PT, PT, -R13, R18, R11 ;  /* 0x000000120d007210 */ /* 0x000fd60007ffe10b */
[----:B------:R-:W-:Y:S05]  /*1330*/  @!P0 BRA `(.L_x_27) ;  /* 0x00000000005c8947 */ /* 0x000fea0003800000 */
[----:B------:R-:W-:-:S05]  /*1340*/  IMAD.WIDE R6, R13, 0x4, R32 ;  /* 0x000000040d067825 */ /* 0x000fca00078e0220 */
[----:B------:R-:W2:Y:S01]  /*1350*/  LD.E R35, desc[UR38][R6.64] ;  /* 0x0000002606237980 */ /* 0x000ea2000c101900 */
[----:B------:R-:W-:Y:S01]  /*1360*/  IMAD.WIDE.U32 R8, R11, 0x4, R4 ;  /* 0x000000040b087825 */ /* 0x000fe200078e0004 */
[----:B------:R-:W-:-:S03]  /*1370*/  ISETP.NE.AND P0, PT, R10, 0x1, PT ;  /* 0x000000010a00780c */ /* 0x000fc60003f05270 */
[----:B------:R-:W-:Y:S02]  /*1380*/  VIADD R15, R11, 0x1 ;  /* 0x000000010b0f7836 */ /* 0x000fe40000000000 */
[----:B------:R-:W-:Y:S02]  /*1390*/  VIADD R21, R13, 0x1 ;  /* 0x000000010d157836 */ /* 0x000fe40000000000 */
[----:B------:R-:W-:Y:S01]  /*13a0*/  IMAD.MOV.U32 R31, RZ, RZ, R15 ;  /* 0x000000ffff1f7224 */ /* 0x000fe200078e000f */
[----:B--2---:R0:W-:Y:S05]  /*13b0*/  STG.E desc[UR38][R8.64], R35 ;  /* 0x0000002308007986 */ /* 0x0041ea000c101926 */
[----:B------:R-:W-:Y:S05]  /*13c0*/  @!P0 BRA `(.L_x_27) ;  /* 0x0000000000388947 */ /* 0x000fea0003800000 */
[----:B0-----:R-:W2:Y:S01]  /*13d0*/  LD.E R35, desc[UR38][R6.64+0x4] ;  /* 0x0000042606237980 */ /* 0x001ea2000c101900 */
[----:B------:R-:W-:Y:S01]  /*13e0*/  IMAD.WIDE.U32 R8, R15, 0x4, R4 ;  /* 0x000000040f087825 */ /* 0x000fe200078e0004 */
[----:B------:R-:W-:-:S03]  /*13f0*/  ISETP.NE.AND P0, PT, R10, 0x2, PT ;  /* 0x000000020a00780c */ /* 0x000fc60003f05270 */
[----:B------:R-:W-:Y:S02]  /*1400*/  VIADD R31, R11, 0x2 ;  /* 0x000000020b1f7836 */ /* 0x000fe40000000000 */
[----:B------:R-:W-:-:S03]  /*1410*/  VIADD R21, R13, 0x2 ;  /* 0x000000020d157836 */ /* 0x000fc60000000000 */
[----:B------:R-:W-:Y:S01]  /*1420*/  MOV R15, R31 ;  /* 0x0000001f000f7202 */ /* 0x000fe20000000f00 */
[----:B--2---:R1:W-:Y:S04]  /*1430*/  STG.E desc[UR38][R8.64], R35 ;  /* 0x0000002308007986 */ /* 0x0043e8000c101926 */
[----:B------:R-:W-:Y:S05]  /*1440*/  @!P0 BRA `(.L_x_27) ;  /* 0x0000000000188947 */ /* 0x000fea0003800000 */
[----:B------:R-:W2:Y:S01]  /*1450*/  LD.E R7, desc[UR38][R6.64+0x8] ;  /* 0x0000082606077980 */ /* 0x000ea2000c101900 */
[----:B-1----:R-:W-:-:S04]  /*1460*/  IMAD.WIDE.U32 R8, R31, 0x4, R4 ;  /* 0x000000041f087825 */ /* 0x002fc800078e0004 */
[----:B------:R-:W-:Y:S02]  /*1470*/  VIADD R15, R11, 0x3 ;  /* 0x000000030b0f7836 */ /* 0x000fe40000000000 */
[----:B------:R-:W-:Y:S02]  /*1480*/  VIADD R21, R13, 0x3 ;  /* 0x000000030d157836 */ /* 0x000fe40000000000 */
[----:B------:R-:W-:Y:S01]  /*1490*/  IMAD.MOV.U32 R31, RZ, RZ, R15 ;  /* 0x000000ffff1f7224 */ /* 0x000fe200078e000f */
[----:B--2---:R2:W-:Y:S06]  /*14a0*/  STG.E desc[UR38][R8.64], R7 ;  /* 0x0000000708007986 */ /* 0x0045ec000c101926 */
.L_x_27:
[----:B------:R-:W-:Y:S05]  /*14b0*/  BSYNC.RECONVERGENT B1 ;  /* 0x0000000000017941 */ /* 0x000fea0003800200 */
.L_x_26:
[----:B------:R-:W-:-:S05]  /*14c0*/  IMAD.IADD R6, R13, 0x1, -R18 ;  /* 0x000000010d067824 */ /* 0x000fca00078e0a12 */
[----:B------:R-:W-:-:S13]  /*14d0*/  ISETP.GT.U32.AND P0, PT, R6, -0x4, PT ;  /* 0xfffffffc0600780c */ /* 0x000fda0003f04070 */
[----:B------:R-:W-:Y:S05]  /*14e0*/  @P0 BRA `(.L_x_25) ;  /* 0x00000000005c0947 */ /* 0x000fea0003800000 */
[----:B------:R-:W-:Y:S01]  /*14f0*/  BSSY.RECONVERGENT B1, `(.L_x_28) ;  /* 0x0000015000017945 */ /* 0x000fe20003800200 */
.L_x_29:
[----:B--2---:R-:W-:-:S05]  /*1500*/  IMAD.WIDE R6, R21, 0x4, R32 ;  /* 0x0000000415067825 */ /* 0x004fca00078e0220 */
[----:B------:R-:W2:Y:S01]  /*1510*/  LD.E R31, desc[UR38][R6.64] ;  /* 0x00000026061f7980 */ /* 0x000ea2000c101900 */
[----:B01-3--:R-:W-:-:S04]  /*1520*/  IMAD.WIDE.U32 R8, R15, 0x4, R4 ;  /* 0x000000040f087825 */ /* 0x00bfc800078e0004 */
[----:B------:R-:W-:Y:S01]  /*1530*/  VIADD R11, R15, 0x1 ;  /* 0x000000010f0b7836 */ /* 0x000fe20000000000 */
[----:B--2---:R0:W-:Y:S04]  /*1540*/  STG.E desc[UR38][R8.64], R31 ;  /* 0x0000001f08007986 */ /* 0x0041e8000c101926 */
[----:B------:R-:W2:Y:S01]  /*1550*/  LD.E R35, desc[UR38][R6.64+0x4] ;  /* 0x0000042606237980 */ /* 0x000ea2000c101900 */
[----:B------:R-:W-:Y:S01]  /*1560*/  IMAD.WIDE.U32 R10, R11, 0x4, R4 ;  /* 0x000000040b0a7825 */ /* 0x000fe200078e0004 */
[----:B------:R-:W-:-:S04]  /*1570*/  IADD3 R13, PT, PT, R15, 0x2, RZ ;  /* 0x000000020f0d7810 */ /* 0x000fc80007ffe0ff */
[----:B--2---:R3:W-:Y:S04]  /*1580*/  STG.E desc[UR38][R10.64], R35 ;  /* 0x000000230a007986 */ /* 0x0047e8000c101926 */
[----:B------:R-:W2:Y:S01]  /*1590*/  LD.E R37, desc[UR38][R6.64+0x8] ;  /* 0x0000082606257980 */ /* 0x000ea2000c101900 */
[----:B------:R-:W-:-:S04]  /*15a0*/  IMAD.WIDE.U32 R12, R13, 0x4, R4 ;  /* 0x000000040d0c7825 */ /* 0x000fc800078e0004 */
[----:B------:R-:W-:Y:S01]  /*15b0*/  VIADD R14, R15, 0x3 ;  /* 0x000000030f0e7836 */ /* 0x000fe20000000000 */
[----:B--2---:R3:W-:Y:S04]  /*15c0*/  STG.E desc[UR38][R12.64], R37 ;  /* 0x000000250c007986 */ /* 0x0047e8000c101926 */
[----:B------:R-:W2:Y:S01]  /*15d0*/  LD.E R20, desc[UR38][R6.64+0xc] ;  /* 0x00000c2606147980 */ /* 0x000ea2000c101900 */
[----:B0-----:R-:W-:-:S04]  /*15e0*/  IMAD.WIDE.U32 R8, R14, 0x4, R4 ;  /* 0x000000040e087825 */ /* 0x001fc800078e0004 */
[----:B------:R-:W-:Y:S02]  /*15f0*/  VIADD R15, R15, 0x4 ;  /* 0x000000040f0f7836 */ /* 0x000fe40000000000 */
[----:B------:R-:W-:-:S03]  /*1600*/  VIADD R21, R21, 0x4 ;  /* 0x0000000415157836 */ /* 0x000fc60000000000 */
[----:B------:R-:W-:Y:S01]  /*1610*/  ISETP.NE.AND P0, PT, R15, R0, PT ;  /* 0x000000000f00720c */ /* 0x000fe20003f05270 */
[----:B--2---:R3:W-:-:S12]  /*1620*/  STG.E desc[UR38][R8.64], R20 ;  /* 0x0000001408007986 */ /* 0x0047d8000c101926 */
[----:B------:R-:W-:Y:S05]  /*1630*/  @P0 BRA `(.L_x_29) ;  /* 0xfffffffc00b00947 */ /* 0x000fea000383ffff */
[----:B------:R-:W-:Y:S05]  /*1640*/  BSYNC.RECONVERGENT B1 ;  /* 0x0000000000017941 */ /* 0x000fea0003800200 */
.L_x_28:
[----:B------:R-:W-:-:S07]  /*1650*/  IMAD.MOV.U32 R31, RZ, RZ, R0 ;  /* 0x000000ffff1f7224 */ /* 0x000fce00078e0000 */
.L_x_25:
[----:B------:R-:W-:Y:S05]  /*1660*/  BSYNC.RECONVERGENT B0 ;  /* 0x0000000000007941 */ /* 0x000fea0003800200 */
.L_x_24:
[----:B------:R-:W-:Y:S01]  /*1670*/  ISETP.GE.AND P0, PT, R3, R19, PT ;  /* 0x000000130300720c */ /* 0x000fe20003f06270 */
[----:B------:R-:W-:-:S12]  /*1680*/  BSSY.RECONVERGENT B0, `(.L_x_30) ;  /* 0x000000a000007945 */ /* 0x000fd80003800200 */
[----:B------:R-:W-:Y:S05]  /*1690*/  @P0 BRA `(.L_x_31) ;  /* 0x0000000000200947 */ /* 0x000fea0003800000 */
.L_x_32:
[----:B--2-4-:R-:W-:-:S06]  /*16a0*/  IMAD.WIDE R6, R3, 0x4, R28 ;  /* 0x0000000403067825 */ /* 0x014fcc00078e021c */
[----:B------:R-:W2:Y:S01]  /*16b0*/  LD.E R7, desc[UR38][R6.64] ;  /* 0x0000002606077980 */ /* 0x000ea2000c101900 */
[----:B01-3--:R-:W-:Y:S01]  /*16c0*/  IMAD.WIDE.U32 R8, R31, 0x4, R4 ;  /* 0x000000041f087825 */ /* 0x00bfe200078e0004 */
[----:B------:R-:W-:-:S03]  /*16d0*/  IADD3 R3, PT, PT, R3, 0x1, RZ ;  /* 0x0000000103037810 */ /* 0x000fc60007ffe0ff */
[----:B------:R-:W-:Y:S01]  /*16e0*/  VIADD R31, R31, 0x1 ;  /* 0x000000011f1f7836 */ /* 0x000fe20000000000 */
[----:B------:R-:W-:Y:S01]  /*16f0*/  ISETP.GE.AND P0, PT, R3, R19, PT ;  /* 0x000000130300720c */ /* 0x000fe20003f06270 */
[----:B--2---:R4:W-:-:S12]  /*1700*/  STG.E desc[UR38][R8.64], R7 ;  /* 0x0000000708007986 */ /* 0x0049d8000c101926 */
[----:B------:R-:W-:Y:S05]  /*1710*/  @!P0 BRA `(.L_x_32) ;  /* 0xfffffffc00e08947 */ /* 0x000fea000383ffff */
.L_x_31:
[----:B------:R-:W-:Y:S05]  /*1720*/  BSYNC.RECONVERGENT B0 ;  /* 0x0000000000007941 */ /* 0x000fea0003800200 */
.L_x_30:
[----:B------:R-:W-:Y:S01]  /*1730*/  ISETP.NE.AND P0, PT, R30, RZ, PT ;  /* 0x000000ff1e00720c */ /* 0x000fe20003f05270 */
[----:B------:R-:W-:-:S12]  /*1740*/  BSSY.RECONVERGENT B6, `(.L_x_33) ;  /* 0x000000e000067945 */ /* 0x000fd80003800200 */
[----:B------:R-:W-:Y:S05]  /*1750*/  @!P0 BRA `(.L_x_34) ;  /* 0x0000000000308947 */ /* 0x000fea0003800000 */
[----:B------:R-:W-:Y:S01]  /*1760*/  IMAD.IADD R16, R26, 0x1, R16 ;  /* 0x000000011a107824 */ /* 0x000fe200078e0210 */
[----:B------:R-:W-:Y:S01]  /*1770*/  MOV R0, 0x8 ;  /* 0x0000000800007802 */ /* 0x000fe20000000f00 */
[----:B------:R-:W-:Y:S01]  /*1780*/  VIADD R17, R17, 0xffffffff ;  /* 0xffffffff11117836 */ /* 0x000fe20000000000 */
[----:B------:R-:W5:Y:S01]  /*1790*/  LDCU.64 UR4, c[0x4][0x20] ;  /* 0x01000400ff0477ac */ /* 0x000f620008000a00 */
[----:B------:R-:W-:Y:S01]  /*17a0*/  IMAD.MOV.U32 R6, RZ, RZ, R22 ;  /* 0x000000ffff067224 */ /* 0x000fe200078e0016 */
[----:B01234-:R0:W1:Y:S01]  /*17b0*/  LDC.64 R8, c[0x4][R0] ;  /* 0x0100000000087b82 */ /* 0x01f0620000000a00 */
[----:B------:R-:W-:Y:S01]  /*17c0*/  IMAD.MOV.U32 R7, RZ, RZ, R2 ;  /* 0x000000ffff077224 */ /* 0x000fe200078e0002 */
[----:B------:R0:W-:Y:S01]  /*17d0*/  STL.128 [R1], R16 ;  /* 0x0000001001007387 */ /* 0x0001e20000100c00 */
[----:B-----5:R-:W-:Y:S01]  /*17e0*/  IMAD.U32 R4, RZ, RZ, UR4 ;  /* 0x00000004ff047e24 */ /* 0x020fe2000f8e00ff */
[----:B------:R-:W-:-:S07]  /*17f0*/  MOV R5, UR5 ;  /* 0x0000000500057c02 */ /* 0x000fce0008000f00 */
[----:B------:R-:W-:-:S07]  /*1800*/  LEPC R20, `(.L_x_34) ;  /* 0x000000001014794e */ /* 0x000fce0000000000 */
[----:B01----:R-:W-:Y:S05]  /*1810*/  CALL.ABS.NOINC R8 ;  /* 0x0000000008007343 */ /* 0x003fea0003c00000 */
.L_x_34:
[----:B------:R-:W-:Y:S05]  /*1820*/  BSYNC.RECONVERGENT B6 ;  /* 0x0000000000067941 */ /* 0x000fea0003800200 */
.L_x_33:
[----:B------:R-:W-:Y:S01]  /*1830*/  MOV R16, 0x10 ;  /* 0x0000001000107802 */ /* 0x000fe20000000f00 */
[----:B------:R-:W-:Y:S02]  /*1840*/  IMAD.MOV.U32 R4, RZ, RZ, R32 ;  /* 0x000000ffff047224 */ /* 0x000fe400078e0020 */
[----:B------:R-:W-:Y:S01]  /*1850*/  IMAD.MOV.U32 R5, RZ, RZ, R33 ;  /* 0x000000ffff057224 */ /* 0x000fe200078e0021 */
[----:B--2-4-:R2:W4:Y:S06]  /*1860*/  LDC.64 R6, c[0x4][R16] ;  /* 0x0100000010067b82 */ /* 0x01452c0000000a00 */
[----:B---3--:R-:W-:-:S07]  /*1870*/  LEPC R20, `(.L_x_35) ;  /* 0x000000001014794e */ /* 0x008fce0000000000 */
[----:B012-4-:R-:W-:Y:S05]  /*1880*/  CALL.ABS.NOINC R6 ;  /* 0x0000000006007343 */ /* 0x017fea0003c00000 */
.L_x_35:
[----:B------:R-:W0:Y:S01]  /*1890*/  LDC.64 R16, c[0x4][R16] ;  /* 0x0100000010107b82 */ /* 0x000e220000000a00 */
[----:B------:R-:W-:Y:S01]  /*18a0*/  MOV R4, R28 ;  /* 0x0000001c00047202 */ /* 0x000fe20000000f00 */
[----:B------:R-:W-:-:S07]  /*18b0*/  IMAD.MOV.U32 R5, RZ, RZ, R29 ;  /* 0x000000ffff057224 */ /* 0x000fce00078e001d */
[----:B------:R-:W-:-:S07]  /*18c0*/  LEPC R20, `(.L_x_36) ;  /* 0x000000001014794e */ /* 0x000fce0000000000 */
[----:B0-----:R-:W-:Y:S05]  /*18d0*/  CALL.ABS.NOINC R16 ;  /* 0x0000000010007343 */ /* 0x001fea0003c00000 */
.L_x_36:
[----:B------:R-:W-:Y:S01]  /*18e0*/  ISETP.GE.AND P0, PT, R23, UR40, PT ;  /* 0x0000002817007c0c */ /* 0x000fe2000bf06270 */
[----:B------:R-:W-:Y:S02]  /*18f0*/  VIADD R24, R24, 0x1 ;  /* 0x0000000118187836 */ /* 0x000fe40000000000 */
[----:B------:R-:W-:-:S10]  /*1900*/  IMAD.MOV.U32 R16, RZ, RZ, R23 ;  /* 0x000000ffff107224 */ /* 0x000fd400078e0017 */
[----:B------:R-:W-:Y:S05]  /*1910*/  @!P0 BRA `(.L_x_37) ;  /* 0xffffffe800188947 */ /* 0x000fea000383ffff */
[----:B------:R-:W-:Y:S05]  /*1920*/  BSYNC.RECONVERGENT B7 ;  /* 0x0000000000077941 */ /* 0x000fea0003800200 */
.L_x_1:
[----:B------:R-:W0:Y:S01]  /*1930*/  LDCU UR4, c[0x0][0x388] ;  /* 0x00007100ff0477ac */ /* 0x000e220008000800 */
[----:B------:R-:W-:Y:S01]  /*1940*/  IMAD.MOV.U32 R18, RZ, RZ, R27 ;  /* 0x000000ffff127224 */ /* 0x000fe200078e001b */
[----:B0-----:R-:W-:-:S13]  /*1950*/  ISETP.GE.AND P0, PT, R27, UR4, PT ;  /* 0x000000041b007c0c */ /* 0x001fda000bf06270 */
[----:B------:R-:W-:Y:S05]  /*1960*/  @!P0 BRA `(.L_x_38) ;  /* 0xffffffe400ec8947 */ /* 0x000fea000383ffff */
[----:B------:R-:W-:Y:S05]  /*1970*/  BSYNC.RECONVERGENT B8 ;  /* 0x0000000000087941 */ /* 0x000fea0003800200 */
.L_x_0:
[----:B------:R-:W0:Y:S01]  /*1980*/  LDC.64 R12, c[0x0][0x380] ;  /* 0x0000e000ff0c7b82 */ /* 0x000e220000000a00 */
[----:B------:R-:W-:Y:S01]  /*1990*/  MOV R0, 0x8 ;  /* 0x0000000800007802 */ /* 0x000fe20000000f00 */
[----:B------:R-:W1:Y:S01]  /*19a0*/  LDCU.64 UR4, c[0x4][0x28] ;  /* 0x01000500ff0477ac */ /* 0x000e620008000a00 */
[----:B0-----:R-:W2:Y:S04]  /*19b0*/  LDG.E R8, desc[UR38][R12.64] ;  /* 0x000000260c087981 */ /* 0x001ea8000c1e1900 */
[----:B------:R-:W2:Y:S04]  /*19c0*/  LDG.E R9, desc[UR38][R12.64+0x4] ;  /* 0x000004260c097981 */ /* 0x000ea8000c1e1900 */
[----:B------:R-:W2:Y:S04]  /*19d0*/  LDG.E R10, desc[UR38][R12.64+0x8] ;  /* 0x000008260c0a7981 */ /* 0x000ea8000c1e1900 */
[----:B------:R-:W2:Y:S01]  /*19e0*/  LDG.E R11, desc[UR38][R12.64+0xc] ;  /* 0x00000c260c0b7981 */ /* 0x000ea2000c1e1900 */
[----:B------:R0:W3:Y:S01]  /*19f0*/  LDC.64 R14, c[0x4][R0] ;  /* 0x01000000000e7b82 */ /* 0x0000e20000000a00 */
[----:B-1----:R-:W-:Y:S01]  /*1a00*/  MOV R4, UR4 ;  /* 0x0000000400047c02 */ /* 0x002fe20008000f00 */
[----:B------:R-:W-:-:S02]  /*1a10*/  IMAD.U32 R5, RZ, RZ, UR5 ;  /* 0x00000005ff057e24 */ /* 0x000fc4000f8e00ff */
[----:B------:R-:W-:Y:S02]  /*1a20*/  IMAD.MOV.U32 R6, RZ, RZ, R22 ;  /* 0x000000ffff067224 */ /* 0x000fe400078e0016 */
[----:B------:R-:W-:Y:S01]  /*1a30*/  IMAD.MOV.U32 R7, RZ, RZ, R2 ;  /* 0x000000ffff077224 */ /* 0x000fe200078e0002 */
[----:B--23--:R0:W-:Y:S06]  /*1a40*/  STL.128 [R1], R8 ;  /* 0x0000000801007387 */ /* 0x00c1ec0000100c00 */
[----:B------:R-:W-:-:S07]  /*1a50*/  LEPC R20, `(.L_x_39) ;  /* 0x000000001014794e */ /* 0x000fce0000000000 */
[----:B0-----:R-:W-:Y:S05]  /*1a60*/  CALL.ABS.NOINC R14 ;  /* 0x000000000e007343 */ /* 0x001fea0003c00000 */
.L_x_39:
[----:B------:R-:W-:Y:S05]  /*1a70*/  EXIT ;  /* 0x000000000000794d */ /* 0x000fea0003800000 */
.L_x_40:
[----:B------:R-:W-:-:S00]  /*1a80*/  BRA `(.L_x_40) ;  /* 0xfffffffc00fc7947 */ /* 0x000fc0000383ffff */
[----:B------:R-:W-:-:S00]  /*1a90*/  NOP ;  /* 0x0000000000007918 */ /* 0x000fc00000000000 */
        /* <DEDUP_REMOVED lines=14> */
.L_x_41:


//--------------------- .nv.global.init           --------------------------
	.section	.nv.global.init,"aw",@progbits
.nv.global.init:
	.type		$str,@object
	.size		$str,($str$2 - $str)
$str:
        /*0000*/ 	.byte	0x61, 0x72, 0x72, 0x5b, 0x30, 0x5d, 0x3a, 0x20, 0x25, 0x64, 0x20, 0x2c, 0x20, 0x25, 0x64, 0x20
        /*0010*/ 	.byte	0x2c, 0x20, 0x25, 0x64, 0x20, 0x2c, 0x20, 0x25, 0x64, 0x0a, 0x00
	.type		$str$2,@object
	.size		$str$2,($str$1 - $str$2)
$str$2:
        /*001b*/ 	.byte	0x6c, 0x61, 0x73, 0x74, 0x20, 0x61, 0x72, 0x72, 0x5b, 0x30, 0x5d, 0x3a, 0x20, 0x25, 0x64, 0x20
        /*002b*/ 	.byte	0x2c, 0x20, 0x25, 0x64, 0x20, 0x2c, 0x20, 0x25, 0x64, 0x20, 0x2c, 0x20, 0x25, 0x64, 0x00
	.type		$str$1,@object
	.size		$str$1,(.L_1 - $str$1)
$str$1:
        /*003a*/ 	.byte	0x6d, 0x69, 0x64, 0x3a, 0x20, 0x25, 0x64, 0x2c, 0x20, 0x72, 0x69, 0x67, 0x68, 0x74, 0x45, 0x6e
        /*004a*/ 	.byte	0x64, 0x3a, 0x20, 0x25, 0x64, 0x2c, 0x20, 0x6c, 0x65, 0x66, 0x74, 0x73, 0x69, 0x7a, 0x65, 0x3a
        /*005a*/ 	.byte	0x20, 0x25, 0x64, 0x2c, 0x20, 0x72, 0x69, 0x67, 0x68, 0x74, 0x73, 0x69, 0x7a, 0x65, 0x3a, 0x20
        /*006a*/ 	.byte	0x25, 0x64, 0x20, 0x0a, 0x00
.L_1:


//--------------------- .nv.shared.reserved.0     --------------------------
	.section	.nv.shared.reserved.0,"aw",@nobits
	.weak		__nv_reservedSMEM_offset_0_alias
	.size		__nv_reservedSMEM_offset_0_alias, 0, 64
	.other		__nv_reservedSMEM_offset_0_alias,@"STO_CUDA_RESERVED_SHARED STV_DEFAULT"
__nv_reservedSMEM_offset_0_alias:
	.zero		0
	.zero		64


//--------------------- .nv.constant0._Z9mergeSortPii --------------------------
	.section	.nv.constant0._Z9mergeSortPii,"a",@progbits
	.sectionflags	@""
	.align	4
.nv.constant0._Z9mergeSortPii:
	.zero		908


//--------------------- SYMBOLS --------------------------

	.type		.nv.reservedSmem.offset0,@object
	.size		.nv.reservedSmem.offset0,0x4
	.type		malloc,@function
	.type		vprintf,@function
	.type		free,@function
